//
// Generated by NVIDIA NVVM Compiler
//
// Compiler Build ID: CL-36424714
// Cuda compilation tools, release 13.0, V13.0.88
// Based on NVVM 20.0.0
//

.version 9.0
.target sm_100
.address_size 64

	// .globl	_Z4initPjS_P17curandStateXORWOWm
.global .align 4 .b8 precalc_xorwow_matrix[102400];
.global .align 4 .b8 precalc_xorwow_offset_matrix[102400];
.global .align 4 .b8 mrg32k3aM1[2304];
.global .align 4 .b8 mrg32k3aM2[2304];
.global .align 4 .b8 mrg32k3aM1SubSeq[2016];
.global .align 4 .b8 mrg32k3aM2SubSeq[2016];
.global .align 4 .b8 mrg32k3aM1Seq[2304];
.global .align 4 .b8 mrg32k3aM2Seq[2304];
.const .align 8 .b8 __cr_lgamma_table[72];
// _ZZ4movePjS_P17curandStateXORWOWjE7s_firms has been demoted

.visible .entry _Z4initPjS_P17curandStateXORWOWm(
	.param .u64 .ptr .align 1 _Z4initPjS_P17curandStateXORWOWm_param_0,
	.param .u64 .ptr .align 1 _Z4initPjS_P17curandStateXORWOWm_param_1,
	.param .u64 .ptr .align 1 _Z4initPjS_P17curandStateXORWOWm_param_2,
	.param .u64 _Z4initPjS_P17curandStateXORWOWm_param_3
)
{
	.local .align 8 .b8 	__local_depot0[48];
	.reg .b64 	%SP;
	.reg .b64 	%SPL;
	.reg .pred 	%p<64>;
	.reg .b32 	%r<1220>;
	.reg .b64 	%rd<37>;

	mov.u64 	%SPL, __local_depot0;
	ld.param.u64 	%rd10, [_Z4initPjS_P17curandStateXORWOWm_param_0];
	ld.param.u64 	%rd11, [_Z4initPjS_P17curandStateXORWOWm_param_1];
	ld.param.u64 	%rd12, [_Z4initPjS_P17curandStateXORWOWm_param_2];
	ld.param.u64 	%rd13, [_Z4initPjS_P17curandStateXORWOWm_param_3];
	mov.u32 	%r553, %ntid.x;
	mov.u32 	%r554, %ctaid.x;
	mov.u32 	%r555, %tid.x;
	mad.lo.s32 	%r1, %r553, %r554, %r555;
	setp.gt.u32 	%p1, %r1, 262143;
	@%p1 bra 	$L__BB0_117;
	add.u64 	%rd1, %SPL, 0;
	cvt.u64.u32 	%rd2, %r1;
	cvt.u32.u64 	%r556, %rd13;
	xor.b32  	%r557, %r556, -1429050551;
	mul.lo.s32 	%r558, %r557, 1099087573;
	{ .reg .b32 tmp; mov.b64 {tmp, %r559}, %rd13; }
	xor.b32  	%r560, %r559, -136515619;
	mul.lo.s32 	%r561, %r560, -1703105765;
	add.s32 	%r562, %r558, %r561;
	add.s32 	%r2, %r562, 6615241;
	add.s32 	%r950, %r558, 123456789;
	st.local.v2.u32 	[%rd1], {%r2, %r950};
	xor.b32  	%r949, %r558, 362436069;
	add.s32 	%r948, %r561, 521288629;
	st.local.v2.u32 	[%rd1+8], {%r949, %r948};
	xor.b32  	%r947, %r561, 88675123;
	add.s32 	%r946, %r558, 5783321;
	st.local.v2.u32 	[%rd1+16], {%r947, %r946};
	setp.eq.s32 	%p2, %r1, 0;
	@%p2 bra 	$L__BB0_116;
	mov.b32 	%r933, 0;
	mov.u64 	%rd36, %rd2;
$L__BB0_3:
	mov.u64 	%rd3, %rd36;
	and.b64  	%rd4, %rd3, 3;
	setp.eq.s64 	%p3, %rd4, 0;
	@%p3 bra 	$L__BB0_115;
	mul.wide.u32 	%rd15, %r933, 3200;
	mov.u64 	%rd16, precalc_xorwow_matrix;
	add.s64 	%rd5, %rd16, %rd15;
	mov.b32 	%r946, 0;
	mov.u32 	%r947, %r946;
	mov.u32 	%r948, %r946;
	mov.u32 	%r949, %r946;
	mov.u32 	%r950, %r946;
	mov.u32 	%r939, %r946;
$L__BB0_5:
	mul.wide.u32 	%rd17, %r939, 4;
	add.s64 	%rd18, %rd1, %rd17;
	ld.local.u32 	%r20, [%rd18+4];
	shl.b32 	%r21, %r939, 5;
	mov.b32 	%r945, 0;
$L__BB0_6:
	.pragma "nounroll";
	shr.u32 	%r566, %r20, %r945;
	and.b32  	%r567, %r566, 1;
	setp.eq.b32 	%p4, %r567, 1;
	not.pred 	%p5, %p4;
	add.s32 	%r568, %r21, %r945;
	mul.lo.s32 	%r569, %r568, 5;
	mul.wide.u32 	%rd19, %r569, 4;
	add.s64 	%rd6, %rd5, %rd19;
	@%p5 bra 	$L__BB0_8;
	ld.global.u32 	%r570, [%rd6];
	xor.b32  	%r950, %r950, %r570;
	ld.global.u32 	%r571, [%rd6+4];
	xor.b32  	%r949, %r949, %r571;
	ld.global.u32 	%r572, [%rd6+8];
	xor.b32  	%r948, %r948, %r572;
	ld.global.u32 	%r573, [%rd6+12];
	xor.b32  	%r947, %r947, %r573;
	ld.global.u32 	%r574, [%rd6+16];
	xor.b32  	%r946, %r946, %r574;
$L__BB0_8:
	and.b32  	%r576, %r566, 2;
	setp.eq.s32 	%p6, %r576, 0;
	@%p6 bra 	$L__BB0_10;
	ld.global.u32 	%r577, [%rd6+20];
	xor.b32  	%r950, %r950, %r577;
	ld.global.u32 	%r578, [%rd6+24];
	xor.b32  	%r949, %r949, %r578;
	ld.global.u32 	%r579, [%rd6+28];
	xor.b32  	%r948, %r948, %r579;
	ld.global.u32 	%r580, [%rd6+32];
	xor.b32  	%r947, %r947, %r580;
	ld.global.u32 	%r581, [%rd6+36];
	xor.b32  	%r946, %r946, %r581;
$L__BB0_10:
	and.b32  	%r583, %r566, 4;
	setp.eq.s32 	%p7, %r583, 0;
	@%p7 bra 	$L__BB0_12;
	ld.global.u32 	%r584, [%rd6+40];
	xor.b32  	%r950, %r950, %r584;
	ld.global.u32 	%r585, [%rd6+44];
	xor.b32  	%r949, %r949, %r585;
	ld.global.u32 	%r586, [%rd6+48];
	xor.b32  	%r948, %r948, %r586;
	ld.global.u32 	%r587, [%rd6+52];
	xor.b32  	%r947, %r947, %r587;
	ld.global.u32 	%r588, [%rd6+56];
	xor.b32  	%r946, %r946, %r588;
$L__BB0_12:
	and.b32  	%r590, %r566, 8;
	setp.eq.s32 	%p8, %r590, 0;
	@%p8 bra 	$L__BB0_14;
	ld.global.u32 	%r591, [%rd6+60];
	xor.b32  	%r950, %r950, %r591;
	ld.global.u32 	%r592, [%rd6+64];
	xor.b32  	%r949, %r949, %r592;
	ld.global.u32 	%r593, [%rd6+68];
	xor.b32  	%r948, %r948, %r593;
	ld.global.u32 	%r594, [%rd6+72];
	xor.b32  	%r947, %r947, %r594;
	ld.global.u32 	%r595, [%rd6+76];
	xor.b32  	%r946, %r946, %r595;
$L__BB0_14:
	and.b32  	%r597, %r566, 16;
	setp.eq.s32 	%p9, %r597, 0;
	@%p9 bra 	$L__BB0_16;
	ld.global.u32 	%r598, [%rd6+80];
	xor.b32  	%r950, %r950, %r598;
	ld.global.u32 	%r599, [%rd6+84];
	xor.b32  	%r949, %r949, %r599;
	ld.global.u32 	%r600, [%rd6+88];
	xor.b32  	%r948, %r948, %r600;
	ld.global.u32 	%r601, [%rd6+92];
	xor.b32  	%r947, %r947, %r601;
	ld.global.u32 	%r602, [%rd6+96];
	xor.b32  	%r946, %r946, %r602;
$L__BB0_16:
	and.b32  	%r604, %r566, 32;
	setp.eq.s32 	%p10, %r604, 0;
	@%p10 bra 	$L__BB0_18;
	ld.global.u32 	%r605, [%rd6+100];
	xor.b32  	%r950, %r950, %r605;
	ld.global.u32 	%r606, [%rd6+104];
	xor.b32  	%r949, %r949, %r606;
	ld.global.u32 	%r607, [%rd6+108];
	xor.b32  	%r948, %r948, %r607;
	ld.global.u32 	%r608, [%rd6+112];
	xor.b32  	%r947, %r947, %r608;
	ld.global.u32 	%r609, [%rd6+116];
	xor.b32  	%r946, %r946, %r609;
$L__BB0_18:
	and.b32  	%r611, %r566, 64;
	setp.eq.s32 	%p11, %r611, 0;
	@%p11 bra 	$L__BB0_20;
	ld.global.u32 	%r612, [%rd6+120];
	xor.b32  	%r950, %r950, %r612;
	ld.global.u32 	%r613, [%rd6+124];
	xor.b32  	%r949, %r949, %r613;
	ld.global.u32 	%r614, [%rd6+128];
	xor.b32  	%r948, %r948, %r614;
	ld.global.u32 	%r615, [%rd6+132];
	xor.b32  	%r947, %r947, %r615;
	ld.global.u32 	%r616, [%rd6+136];
	xor.b32  	%r946, %r946, %r616;
$L__BB0_20:
	and.b32  	%r618, %r566, 128;
	setp.eq.s32 	%p12, %r618, 0;
	@%p12 bra 	$L__BB0_22;
	ld.global.u32 	%r619, [%rd6+140];
	xor.b32  	%r950, %r950, %r619;
	ld.global.u32 	%r620, [%rd6+144];
	xor.b32  	%r949, %r949, %r620;
	ld.global.u32 	%r621, [%rd6+148];
	xor.b32  	%r948, %r948, %r621;
	ld.global.u32 	%r622, [%rd6+152];
	xor.b32  	%r947, %r947, %r622;
	ld.global.u32 	%r623, [%rd6+156];
	xor.b32  	%r946, %r946, %r623;
$L__BB0_22:
	and.b32  	%r625, %r566, 256;
	setp.eq.s32 	%p13, %r625, 0;
	@%p13 bra 	$L__BB0_24;
	ld.global.u32 	%r626, [%rd6+160];
	xor.b32  	%r950, %r950, %r626;
	ld.global.u32 	%r627, [%rd6+164];
	xor.b32  	%r949, %r949, %r627;
	ld.global.u32 	%r628, [%rd6+168];
	xor.b32  	%r948, %r948, %r628;
	ld.global.u32 	%r629, [%rd6+172];
	xor.b32  	%r947, %r947, %r629;
	ld.global.u32 	%r630, [%rd6+176];
	xor.b32  	%r946, %r946, %r630;
$L__BB0_24:
	and.b32  	%r632, %r566, 512;
	setp.eq.s32 	%p14, %r632, 0;
	@%p14 bra 	$L__BB0_26;
	ld.global.u32 	%r633, [%rd6+180];
	xor.b32  	%r950, %r950, %r633;
	ld.global.u32 	%r634, [%rd6+184];
	xor.b32  	%r949, %r949, %r634;
	ld.global.u32 	%r635, [%rd6+188];
	xor.b32  	%r948, %r948, %r635;
	ld.global.u32 	%r636, [%rd6+192];
	xor.b32  	%r947, %r947, %r636;
	ld.global.u32 	%r637, [%rd6+196];
	xor.b32  	%r946, %r946, %r637;
$L__BB0_26:
	and.b32  	%r639, %r566, 1024;
	setp.eq.s32 	%p15, %r639, 0;
	@%p15 bra 	$L__BB0_28;
	ld.global.u32 	%r640, [%rd6+200];
	xor.b32  	%r950, %r950, %r640;
	ld.global.u32 	%r641, [%rd6+204];
	xor.b32  	%r949, %r949, %r641;
	ld.global.u32 	%r642, [%rd6+208];
	xor.b32  	%r948, %r948, %r642;
	ld.global.u32 	%r643, [%rd6+212];
	xor.b32  	%r947, %r947, %r643;
	ld.global.u32 	%r644, [%rd6+216];
	xor.b32  	%r946, %r946, %r644;
$L__BB0_28:
	and.b32  	%r646, %r566, 2048;
	setp.eq.s32 	%p16, %r646, 0;
	@%p16 bra 	$L__BB0_30;
	ld.global.u32 	%r647, [%rd6+220];
	xor.b32  	%r950, %r950, %r647;
	ld.global.u32 	%r648, [%rd6+224];
	xor.b32  	%r949, %r949, %r648;
	ld.global.u32 	%r649, [%rd6+228];
	xor.b32  	%r948, %r948, %r649;
	ld.global.u32 	%r650, [%rd6+232];
	xor.b32  	%r947, %r947, %r650;
	ld.global.u32 	%r651, [%rd6+236];
	xor.b32  	%r946, %r946, %r651;
$L__BB0_30:
	and.b32  	%r653, %r566, 4096;
	setp.eq.s32 	%p17, %r653, 0;
	@%p17 bra 	$L__BB0_32;
	ld.global.u32 	%r654, [%rd6+240];
	xor.b32  	%r950, %r950, %r654;
	ld.global.u32 	%r655, [%rd6+244];
	xor.b32  	%r949, %r949, %r655;
	ld.global.u32 	%r656, [%rd6+248];
	xor.b32  	%r948, %r948, %r656;
	ld.global.u32 	%r657, [%rd6+252];
	xor.b32  	%r947, %r947, %r657;
	ld.global.u32 	%r658, [%rd6+256];
	xor.b32  	%r946, %r946, %r658;
$L__BB0_32:
	and.b32  	%r660, %r566, 8192;
	setp.eq.s32 	%p18, %r660, 0;
	@%p18 bra 	$L__BB0_34;
	ld.global.u32 	%r661, [%rd6+260];
	xor.b32  	%r950, %r950, %r661;
	ld.global.u32 	%r662, [%rd6+264];
	xor.b32  	%r949, %r949, %r662;
	ld.global.u32 	%r663, [%rd6+268];
	xor.b32  	%r948, %r948, %r663;
	ld.global.u32 	%r664, [%rd6+272];
	xor.b32  	%r947, %r947, %r664;
	ld.global.u32 	%r665, [%rd6+276];
	xor.b32  	%r946, %r946, %r665;
$L__BB0_34:
	and.b32  	%r667, %r566, 16384;
	setp.eq.s32 	%p19, %r667, 0;
	@%p19 bra 	$L__BB0_36;
	ld.global.u32 	%r668, [%rd6+280];
	xor.b32  	%r950, %r950, %r668;
	ld.global.u32 	%r669, [%rd6+284];
	xor.b32  	%r949, %r949, %r669;
	ld.global.u32 	%r670, [%rd6+288];
	xor.b32  	%r948, %r948, %r670;
	ld.global.u32 	%r671, [%rd6+292];
	xor.b32  	%r947, %r947, %r671;
	ld.global.u32 	%r672, [%rd6+296];
	xor.b32  	%r946, %r946, %r672;
$L__BB0_36:
	and.b32  	%r674, %r566, 32768;
	setp.eq.s32 	%p20, %r674, 0;
	@%p20 bra 	$L__BB0_38;
	ld.global.u32 	%r675, [%rd6+300];
	xor.b32  	%r950, %r950, %r675;
	ld.global.u32 	%r676, [%rd6+304];
	xor.b32  	%r949, %r949, %r676;
	ld.global.u32 	%r677, [%rd6+308];
	xor.b32  	%r948, %r948, %r677;
	ld.global.u32 	%r678, [%rd6+312];
	xor.b32  	%r947, %r947, %r678;
	ld.global.u32 	%r679, [%rd6+316];
	xor.b32  	%r946, %r946, %r679;
$L__BB0_38:
	add.s32 	%r945, %r945, 16;
	setp.ne.s32 	%p21, %r945, 32;
	@%p21 bra 	$L__BB0_6;
	mad.lo.s32 	%r680, %r939, -31, %r21;
	add.s32 	%r939, %r680, 1;
	setp.ne.s32 	%p22, %r939, 5;
	@%p22 bra 	$L__BB0_5;
	st.local.u32 	[%rd1+4], %r950;
	st.local.v2.u32 	[%rd1+8], {%r949, %r948};
	st.local.v2.u32 	[%rd1+16], {%r947, %r946};
	setp.eq.s64 	%p23, %rd4, 1;
	@%p23 bra 	$L__BB0_115;
	mov.b32 	%r946, 0;
	mov.u32 	%r947, %r946;
	mov.u32 	%r948, %r946;
	mov.u32 	%r949, %r946;
	mov.u32 	%r950, %r946;
	mov.u32 	%r1031, %r946;
$L__BB0_42:
	mul.wide.u32 	%rd20, %r1031, 4;
	add.s64 	%rd21, %rd1, %rd20;
	ld.local.u32 	%r196, [%rd21+4];
	shl.b32 	%r197, %r1031, 5;
	mov.b32 	%r1037, 0;
$L__BB0_43:
	.pragma "nounroll";
	shr.u32 	%r683, %r196, %r1037;
	and.b32  	%r684, %r683, 1;
	setp.eq.b32 	%p24, %r684, 1;
	not.pred 	%p25, %p24;
	add.s32 	%r685, %r197, %r1037;
	mul.lo.s32 	%r686, %r685, 5;
	mul.wide.u32 	%rd22, %r686, 4;
	add.s64 	%rd7, %rd5, %rd22;
	@%p25 bra 	$L__BB0_45;
	ld.global.u32 	%r687, [%rd7];
	xor.b32  	%r950, %r950, %r687;
	ld.global.u32 	%r688, [%rd7+4];
	xor.b32  	%r949, %r949, %r688;
	ld.global.u32 	%r689, [%rd7+8];
	xor.b32  	%r948, %r948, %r689;
	ld.global.u32 	%r690, [%rd7+12];
	xor.b32  	%r947, %r947, %r690;
	ld.global.u32 	%r691, [%rd7+16];
	xor.b32  	%r946, %r946, %r691;
$L__BB0_45:
	and.b32  	%r693, %r683, 2;
	setp.eq.s32 	%p26, %r693, 0;
	@%p26 bra 	$L__BB0_47;
	ld.global.u32 	%r694, [%rd7+20];
	xor.b32  	%r950, %r950, %r694;
	ld.global.u32 	%r695, [%rd7+24];
	xor.b32  	%r949, %r949, %r695;
	ld.global.u32 	%r696, [%rd7+28];
	xor.b32  	%r948, %r948, %r696;
	ld.global.u32 	%r697, [%rd7+32];
	xor.b32  	%r947, %r947, %r697;
	ld.global.u32 	%r698, [%rd7+36];
	xor.b32  	%r946, %r946, %r698;
$L__BB0_47:
	and.b32  	%r700, %r683, 4;
	setp.eq.s32 	%p27, %r700, 0;
	@%p27 bra 	$L__BB0_49;
	ld.global.u32 	%r701, [%rd7+40];
	xor.b32  	%r950, %r950, %r701;
	ld.global.u32 	%r702, [%rd7+44];
	xor.b32  	%r949, %r949, %r702;
	ld.global.u32 	%r703, [%rd7+48];
	xor.b32  	%r948, %r948, %r703;
	ld.global.u32 	%r704, [%rd7+52];
	xor.b32  	%r947, %r947, %r704;
	ld.global.u32 	%r705, [%rd7+56];
	xor.b32  	%r946, %r946, %r705;
$L__BB0_49:
	and.b32  	%r707, %r683, 8;
	setp.eq.s32 	%p28, %r707, 0;
	@%p28 bra 	$L__BB0_51;
	ld.global.u32 	%r708, [%rd7+60];
	xor.b32  	%r950, %r950, %r708;
	ld.global.u32 	%r709, [%rd7+64];
	xor.b32  	%r949, %r949, %r709;
	ld.global.u32 	%r710, [%rd7+68];
	xor.b32  	%r948, %r948, %r710;
	ld.global.u32 	%r711, [%rd7+72];
	xor.b32  	%r947, %r947, %r711;
	ld.global.u32 	%r712, [%rd7+76];
	xor.b32  	%r946, %r946, %r712;
$L__BB0_51:
	and.b32  	%r714, %r683, 16;
	setp.eq.s32 	%p29, %r714, 0;
	@%p29 bra 	$L__BB0_53;
	ld.global.u32 	%r715, [%rd7+80];
	xor.b32  	%r950, %r950, %r715;
	ld.global.u32 	%r716, [%rd7+84];
	xor.b32  	%r949, %r949, %r716;
	ld.global.u32 	%r717, [%rd7+88];
	xor.b32  	%r948, %r948, %r717;
	ld.global.u32 	%r718, [%rd7+92];
	xor.b32  	%r947, %r947, %r718;
	ld.global.u32 	%r719, [%rd7+96];
	xor.b32  	%r946, %r946, %r719;
$L__BB0_53:
	and.b32  	%r721, %r683, 32;
	setp.eq.s32 	%p30, %r721, 0;
	@%p30 bra 	$L__BB0_55;
	ld.global.u32 	%r722, [%rd7+100];
	xor.b32  	%r950, %r950, %r722;
	ld.global.u32 	%r723, [%rd7+104];
	xor.b32  	%r949, %r949, %r723;
	ld.global.u32 	%r724, [%rd7+108];
	xor.b32  	%r948, %r948, %r724;
	ld.global.u32 	%r725, [%rd7+112];
	xor.b32  	%r947, %r947, %r725;
	ld.global.u32 	%r726, [%rd7+116];
	xor.b32  	%r946, %r946, %r726;
$L__BB0_55:
	and.b32  	%r728, %r683, 64;
	setp.eq.s32 	%p31, %r728, 0;
	@%p31 bra 	$L__BB0_57;
	ld.global.u32 	%r729, [%rd7+120];
	xor.b32  	%r950, %r950, %r729;
	ld.global.u32 	%r730, [%rd7+124];
	xor.b32  	%r949, %r949, %r730;
	ld.global.u32 	%r731, [%rd7+128];
	xor.b32  	%r948, %r948, %r731;
	ld.global.u32 	%r732, [%rd7+132];
	xor.b32  	%r947, %r947, %r732;
	ld.global.u32 	%r733, [%rd7+136];
	xor.b32  	%r946, %r946, %r733;
$L__BB0_57:
	and.b32  	%r735, %r683, 128;
	setp.eq.s32 	%p32, %r735, 0;
	@%p32 bra 	$L__BB0_59;
	ld.global.u32 	%r736, [%rd7+140];
	xor.b32  	%r950, %r950, %r736;
	ld.global.u32 	%r737, [%rd7+144];
	xor.b32  	%r949, %r949, %r737;
	ld.global.u32 	%r738, [%rd7+148];
	xor.b32  	%r948, %r948, %r738;
	ld.global.u32 	%r739, [%rd7+152];
	xor.b32  	%r947, %r947, %r739;
	ld.global.u32 	%r740, [%rd7+156];
	xor.b32  	%r946, %r946, %r740;
$L__BB0_59:
	and.b32  	%r742, %r683, 256;
	setp.eq.s32 	%p33, %r742, 0;
	@%p33 bra 	$L__BB0_61;
	ld.global.u32 	%r743, [%rd7+160];
	xor.b32  	%r950, %r950, %r743;
	ld.global.u32 	%r744, [%rd7+164];
	xor.b32  	%r949, %r949, %r744;
	ld.global.u32 	%r745, [%rd7+168];
	xor.b32  	%r948, %r948, %r745;
	ld.global.u32 	%r746, [%rd7+172];
	xor.b32  	%r947, %r947, %r746;
	ld.global.u32 	%r747, [%rd7+176];
	xor.b32  	%r946, %r946, %r747;
$L__BB0_61:
	and.b32  	%r749, %r683, 512;
	setp.eq.s32 	%p34, %r749, 0;
	@%p34 bra 	$L__BB0_63;
	ld.global.u32 	%r750, [%rd7+180];
	xor.b32  	%r950, %r950, %r750;
	ld.global.u32 	%r751, [%rd7+184];
	xor.b32  	%r949, %r949, %r751;
	ld.global.u32 	%r752, [%rd7+188];
	xor.b32  	%r948, %r948, %r752;
	ld.global.u32 	%r753, [%rd7+192];
	xor.b32  	%r947, %r947, %r753;
	ld.global.u32 	%r754, [%rd7+196];
	xor.b32  	%r946, %r946, %r754;
$L__BB0_63:
	and.b32  	%r756, %r683, 1024;
	setp.eq.s32 	%p35, %r756, 0;
	@%p35 bra 	$L__BB0_65;
	ld.global.u32 	%r757, [%rd7+200];
	xor.b32  	%r950, %r950, %r757;
	ld.global.u32 	%r758, [%rd7+204];
	xor.b32  	%r949, %r949, %r758;
	ld.global.u32 	%r759, [%rd7+208];
	xor.b32  	%r948, %r948, %r759;
	ld.global.u32 	%r760, [%rd7+212];
	xor.b32  	%r947, %r947, %r760;
	ld.global.u32 	%r761, [%rd7+216];
	xor.b32  	%r946, %r946, %r761;
$L__BB0_65:
	and.b32  	%r763, %r683, 2048;
	setp.eq.s32 	%p36, %r763, 0;
	@%p36 bra 	$L__BB0_67;
	ld.global.u32 	%r764, [%rd7+220];
	xor.b32  	%r950, %r950, %r764;
	ld.global.u32 	%r765, [%rd7+224];
	xor.b32  	%r949, %r949, %r765;
	ld.global.u32 	%r766, [%rd7+228];
	xor.b32  	%r948, %r948, %r766;
	ld.global.u32 	%r767, [%rd7+232];
	xor.b32  	%r947, %r947, %r767;
	ld.global.u32 	%r768, [%rd7+236];
	xor.b32  	%r946, %r946, %r768;
$L__BB0_67:
	and.b32  	%r770, %r683, 4096;
	setp.eq.s32 	%p37, %r770, 0;
	@%p37 bra 	$L__BB0_69;
	ld.global.u32 	%r771, [%rd7+240];
	xor.b32  	%r950, %r950, %r771;
	ld.global.u32 	%r772, [%rd7+244];
	xor.b32  	%r949, %r949, %r772;
	ld.global.u32 	%r773, [%rd7+248];
	xor.b32  	%r948, %r948, %r773;
	ld.global.u32 	%r774, [%rd7+252];
	xor.b32  	%r947, %r947, %r774;
	ld.global.u32 	%r775, [%rd7+256];
	xor.b32  	%r946, %r946, %r775;
$L__BB0_69:
	and.b32  	%r777, %r683, 8192;
	setp.eq.s32 	%p38, %r777, 0;
	@%p38 bra 	$L__BB0_71;
	ld.global.u32 	%r778, [%rd7+260];
	xor.b32  	%r950, %r950, %r778;
	ld.global.u32 	%r779, [%rd7+264];
	xor.b32  	%r949, %r949, %r779;
	ld.global.u32 	%r780, [%rd7+268];
	xor.b32  	%r948, %r948, %r780;
	ld.global.u32 	%r781, [%rd7+272];
	xor.b32  	%r947, %r947, %r781;
	ld.global.u32 	%r782, [%rd7+276];
	xor.b32  	%r946, %r946, %r782;
$L__BB0_71:
	and.b32  	%r784, %r683, 16384;
	setp.eq.s32 	%p39, %r784, 0;
	@%p39 bra 	$L__BB0_73;
	ld.global.u32 	%r785, [%rd7+280];
	xor.b32  	%r950, %r950, %r785;
	ld.global.u32 	%r786, [%rd7+284];
	xor.b32  	%r949, %r949, %r786;
	ld.global.u32 	%r787, [%rd7+288];
	xor.b32  	%r948, %r948, %r787;
	ld.global.u32 	%r788, [%rd7+292];
	xor.b32  	%r947, %r947, %r788;
	ld.global.u32 	%r789, [%rd7+296];
	xor.b32  	%r946, %r946, %r789;
$L__BB0_73:
	and.b32  	%r791, %r683, 32768;
	setp.eq.s32 	%p40, %r791, 0;
	@%p40 bra 	$L__BB0_75;
	ld.global.u32 	%r792, [%rd7+300];
	xor.b32  	%r950, %r950, %r792;
	ld.global.u32 	%r793, [%rd7+304];
	xor.b32  	%r949, %r949, %r793;
	ld.global.u32 	%r794, [%rd7+308];
	xor.b32  	%r948, %r948, %r794;
	ld.global.u32 	%r795, [%rd7+312];
	xor.b32  	%r947, %r947, %r795;
	ld.global.u32 	%r796, [%rd7+316];
	xor.b32  	%r946, %r946, %r796;
$L__BB0_75:
	add.s32 	%r1037, %r1037, 16;
	setp.ne.s32 	%p41, %r1037, 32;
	@%p41 bra 	$L__BB0_43;
	mad.lo.s32 	%r797, %r1031, -31, %r197;
	add.s32 	%r1031, %r797, 1;
	setp.ne.s32 	%p42, %r1031, 5;
	@%p42 bra 	$L__BB0_42;
	st.local.u32 	[%rd1+4], %r950;
	st.local.v2.u32 	[%rd1+8], {%r949, %r948};
	st.local.v2.u32 	[%rd1+16], {%r947, %r946};
	setp.ne.s64 	%p43, %rd4, 3;
	@%p43 bra 	$L__BB0_115;
	mov.b32 	%r946, 0;
	mov.u32 	%r947, %r946;
	mov.u32 	%r948, %r946;
	mov.u32 	%r949, %r946;
	mov.u32 	%r950, %r946;
	mov.u32 	%r1123, %r946;
$L__BB0_79:
	mul.wide.u32 	%rd23, %r1123, 4;
	add.s64 	%rd24, %rd1, %rd23;
	ld.local.u32 	%r372, [%rd24+4];
	shl.b32 	%r373, %r1123, 5;
	mov.b32 	%r1129, 0;
$L__BB0_80:
	.pragma "nounroll";
	shr.u32 	%r800, %r372, %r1129;
	and.b32  	%r801, %r800, 1;
	setp.eq.b32 	%p44, %r801, 1;
	not.pred 	%p45, %p44;
	add.s32 	%r802, %r373, %r1129;
	mul.lo.s32 	%r803, %r802, 5;
	mul.wide.u32 	%rd25, %r803, 4;
	add.s64 	%rd8, %rd5, %rd25;
	@%p45 bra 	$L__BB0_82;
	ld.global.u32 	%r804, [%rd8];
	xor.b32  	%r950, %r950, %r804;
	ld.global.u32 	%r805, [%rd8+4];
	xor.b32  	%r949, %r949, %r805;
	ld.global.u32 	%r806, [%rd8+8];
	xor.b32  	%r948, %r948, %r806;
	ld.global.u32 	%r807, [%rd8+12];
	xor.b32  	%r947, %r947, %r807;
	ld.global.u32 	%r808, [%rd8+16];
	xor.b32  	%r946, %r946, %r808;
$L__BB0_82:
	and.b32  	%r810, %r800, 2;
	setp.eq.s32 	%p46, %r810, 0;
	@%p46 bra 	$L__BB0_84;
	ld.global.u32 	%r811, [%rd8+20];
	xor.b32  	%r950, %r950, %r811;
	ld.global.u32 	%r812, [%rd8+24];
	xor.b32  	%r949, %r949, %r812;
	ld.global.u32 	%r813, [%rd8+28];
	xor.b32  	%r948, %r948, %r813;
	ld.global.u32 	%r814, [%rd8+32];
	xor.b32  	%r947, %r947, %r814;
	ld.global.u32 	%r815, [%rd8+36];
	xor.b32  	%r946, %r946, %r815;
$L__BB0_84:
	and.b32  	%r817, %r800, 4;
	setp.eq.s32 	%p47, %r817, 0;
	@%p47 bra 	$L__BB0_86;
	ld.global.u32 	%r818, [%rd8+40];
	xor.b32  	%r950, %r950, %r818;
	ld.global.u32 	%r819, [%rd8+44];
	xor.b32  	%r949, %r949, %r819;
	ld.global.u32 	%r820, [%rd8+48];
	xor.b32  	%r948, %r948, %r820;
	ld.global.u32 	%r821, [%rd8+52];
	xor.b32  	%r947, %r947, %r821;
	ld.global.u32 	%r822, [%rd8+56];
	xor.b32  	%r946, %r946, %r822;
$L__BB0_86:
	and.b32  	%r824, %r800, 8;
	setp.eq.s32 	%p48, %r824, 0;
	@%p48 bra 	$L__BB0_88;
	ld.global.u32 	%r825, [%rd8+60];
	xor.b32  	%r950, %r950, %r825;
	ld.global.u32 	%r826, [%rd8+64];
	xor.b32  	%r949, %r949, %r826;
	ld.global.u32 	%r827, [%rd8+68];
	xor.b32  	%r948, %r948, %r827;
	ld.global.u32 	%r828, [%rd8+72];
	xor.b32  	%r947, %r947, %r828;
	ld.global.u32 	%r829, [%rd8+76];
	xor.b32  	%r946, %r946, %r829;
$L__BB0_88:
	and.b32  	%r831, %r800, 16;
	setp.eq.s32 	%p49, %r831, 0;
	@%p49 bra 	$L__BB0_90;
	ld.global.u32 	%r832, [%rd8+80];
	xor.b32  	%r950, %r950, %r832;
	ld.global.u32 	%r833, [%rd8+84];
	xor.b32  	%r949, %r949, %r833;
	ld.global.u32 	%r834, [%rd8+88];
	xor.b32  	%r948, %r948, %r834;
	ld.global.u32 	%r835, [%rd8+92];
	xor.b32  	%r947, %r947, %r835;
	ld.global.u32 	%r836, [%rd8+96];
	xor.b32  	%r946, %r946, %r836;
$L__BB0_90:
	and.b32  	%r838, %r800, 32;
	setp.eq.s32 	%p50, %r838, 0;
	@%p50 bra 	$L__BB0_92;
	ld.global.u32 	%r839, [%rd8+100];
	xor.b32  	%r950, %r950, %r839;
	ld.global.u32 	%r840, [%rd8+104];
	xor.b32  	%r949, %r949, %r840;
	ld.global.u32 	%r841, [%rd8+108];
	xor.b32  	%r948, %r948, %r841;
	ld.global.u32 	%r842, [%rd8+112];
	xor.b32  	%r947, %r947, %r842;
	ld.global.u32 	%r843, [%rd8+116];
	xor.b32  	%r946, %r946, %r843;
$L__BB0_92:
	and.b32  	%r845, %r800, 64;
	setp.eq.s32 	%p51, %r845, 0;
	@%p51 bra 	$L__BB0_94;
	ld.global.u32 	%r846, [%rd8+120];
	xor.b32  	%r950, %r950, %r846;
	ld.global.u32 	%r847, [%rd8+124];
	xor.b32  	%r949, %r949, %r847;
	ld.global.u32 	%r848, [%rd8+128];
	xor.b32  	%r948, %r948, %r848;
	ld.global.u32 	%r849, [%rd8+132];
	xor.b32  	%r947, %r947, %r849;
	ld.global.u32 	%r850, [%rd8+136];
	xor.b32  	%r946, %r946, %r850;
$L__BB0_94:
	and.b32  	%r852, %r800, 128;
	setp.eq.s32 	%p52, %r852, 0;
	@%p52 bra 	$L__BB0_96;
	ld.global.u32 	%r853, [%rd8+140];
	xor.b32  	%r950, %r950, %r853;
	ld.global.u32 	%r854, [%rd8+144];
	xor.b32  	%r949, %r949, %r854;
	ld.global.u32 	%r855, [%rd8+148];
	xor.b32  	%r948, %r948, %r855;
	ld.global.u32 	%r856, [%rd8+152];
	xor.b32  	%r947, %r947, %r856;
	ld.global.u32 	%r857, [%rd8+156];
	xor.b32  	%r946, %r946, %r857;
$L__BB0_96:
	and.b32  	%r859, %r800, 256;
	setp.eq.s32 	%p53, %r859, 0;
	@%p53 bra 	$L__BB0_98;
	ld.global.u32 	%r860, [%rd8+160];
	xor.b32  	%r950, %r950, %r860;
	ld.global.u32 	%r861, [%rd8+164];
	xor.b32  	%r949, %r949, %r861;
	ld.global.u32 	%r862, [%rd8+168];
	xor.b32  	%r948, %r948, %r862;
	ld.global.u32 	%r863, [%rd8+172];
	xor.b32  	%r947, %r947, %r863;
	ld.global.u32 	%r864, [%rd8+176];
	xor.b32  	%r946, %r946, %r864;
$L__BB0_98:
	and.b32  	%r866, %r800, 512;
	setp.eq.s32 	%p54, %r866, 0;
	@%p54 bra 	$L__BB0_100;
	ld.global.u32 	%r867, [%rd8+180];
	xor.b32  	%r950, %r950, %r867;
	ld.global.u32 	%r868, [%rd8+184];
	xor.b32  	%r949, %r949, %r868;
	ld.global.u32 	%r869, [%rd8+188];
	xor.b32  	%r948, %r948, %r869;
	ld.global.u32 	%r870, [%rd8+192];
	xor.b32  	%r947, %r947, %r870;
	ld.global.u32 	%r871, [%rd8+196];
	xor.b32  	%r946, %r946, %r871;
$L__BB0_100:
	and.b32  	%r873, %r800, 1024;
	setp.eq.s32 	%p55, %r873, 0;
	@%p55 bra 	$L__BB0_102;
	ld.global.u32 	%r874, [%rd8+200];
	xor.b32  	%r950, %r950, %r874;
	ld.global.u32 	%r875, [%rd8+204];
	xor.b32  	%r949, %r949, %r875;
	ld.global.u32 	%r876, [%rd8+208];
	xor.b32  	%r948, %r948, %r876;
	ld.global.u32 	%r877, [%rd8+212];
	xor.b32  	%r947, %r947, %r877;
	ld.global.u32 	%r878, [%rd8+216];
	xor.b32  	%r946, %r946, %r878;
$L__BB0_102:
	and.b32  	%r880, %r800, 2048;
	setp.eq.s32 	%p56, %r880, 0;
	@%p56 bra 	$L__BB0_104;
	ld.global.u32 	%r881, [%rd8+220];
	xor.b32  	%r950, %r950, %r881;
	ld.global.u32 	%r882, [%rd8+224];
	xor.b32  	%r949, %r949, %r882;
	ld.global.u32 	%r883, [%rd8+228];
	xor.b32  	%r948, %r948, %r883;
	ld.global.u32 	%r884, [%rd8+232];
	xor.b32  	%r947, %r947, %r884;
	ld.global.u32 	%r885, [%rd8+236];
	xor.b32  	%r946, %r946, %r885;
$L__BB0_104:
	and.b32  	%r887, %r800, 4096;
	setp.eq.s32 	%p57, %r887, 0;
	@%p57 bra 	$L__BB0_106;
	ld.global.u32 	%r888, [%rd8+240];
	xor.b32  	%r950, %r950, %r888;
	ld.global.u32 	%r889, [%rd8+244];
	xor.b32  	%r949, %r949, %r889;
	ld.global.u32 	%r890, [%rd8+248];
	xor.b32  	%r948, %r948, %r890;
	ld.global.u32 	%r891, [%rd8+252];
	xor.b32  	%r947, %r947, %r891;
	ld.global.u32 	%r892, [%rd8+256];
	xor.b32  	%r946, %r946, %r892;
$L__BB0_106:
	and.b32  	%r894, %r800, 8192;
	setp.eq.s32 	%p58, %r894, 0;
	@%p58 bra 	$L__BB0_108;
	ld.global.u32 	%r895, [%rd8+260];
	xor.b32  	%r950, %r950, %r895;
	ld.global.u32 	%r896, [%rd8+264];
	xor.b32  	%r949, %r949, %r896;
	ld.global.u32 	%r897, [%rd8+268];
	xor.b32  	%r948, %r948, %r897;
	ld.global.u32 	%r898, [%rd8+272];
	xor.b32  	%r947, %r947, %r898;
	ld.global.u32 	%r899, [%rd8+276];
	xor.b32  	%r946, %r946, %r899;
$L__BB0_108:
	and.b32  	%r901, %r800, 16384;
	setp.eq.s32 	%p59, %r901, 0;
	@%p59 bra 	$L__BB0_110;
	ld.global.u32 	%r902, [%rd8+280];
	xor.b32  	%r950, %r950, %r902;
	ld.global.u32 	%r903, [%rd8+284];
	xor.b32  	%r949, %r949, %r903;
	ld.global.u32 	%r904, [%rd8+288];
	xor.b32  	%r948, %r948, %r904;
	ld.global.u32 	%r905, [%rd8+292];
	xor.b32  	%r947, %r947, %r905;
	ld.global.u32 	%r906, [%rd8+296];
	xor.b32  	%r946, %r946, %r906;
$L__BB0_110:
	and.b32  	%r908, %r800, 32768;
	setp.eq.s32 	%p60, %r908, 0;
	@%p60 bra 	$L__BB0_112;
	ld.global.u32 	%r909, [%rd8+300];
	xor.b32  	%r950, %r950, %r909;
	ld.global.u32 	%r910, [%rd8+304];
	xor.b32  	%r949, %r949, %r910;
	ld.global.u32 	%r911, [%rd8+308];
	xor.b32  	%r948, %r948, %r911;
	ld.global.u32 	%r912, [%rd8+312];
	xor.b32  	%r947, %r947, %r912;
	ld.global.u32 	%r913, [%rd8+316];
	xor.b32  	%r946, %r946, %r913;
$L__BB0_112:
	add.s32 	%r1129, %r1129, 16;
	setp.ne.s32 	%p61, %r1129, 32;
	@%p61 bra 	$L__BB0_80;
	mad.lo.s32 	%r914, %r1123, -31, %r373;
	add.s32 	%r1123, %r914, 1;
	setp.ne.s32 	%p62, %r1123, 5;
	@%p62 bra 	$L__BB0_79;
	st.local.u32 	[%rd1+4], %r950;
	st.local.v2.u32 	[%rd1+8], {%r949, %r948};
	st.local.v2.u32 	[%rd1+16], {%r947, %r946};
$L__BB0_115:
	shr.u64 	%rd36, %rd3, 2;
	add.s32 	%r933, %r933, 1;
	setp.gt.u64 	%p63, %rd3, 3;
	@%p63 bra 	$L__BB0_3;
$L__BB0_116:
	shr.u32 	%r915, %r950, 2;
	xor.b32  	%r916, %r915, %r950;
	shl.b32 	%r917, %r946, 4;
	shl.b32 	%r918, %r916, 1;
	xor.b32  	%r919, %r918, %r917;
	xor.b32  	%r920, %r919, %r916;
	xor.b32  	%r921, %r920, %r946;
	add.s32 	%r922, %r2, 362437;
	add.s32 	%r923, %r921, %r922;
	and.b32  	%r924, %r923, 1023;
	cvta.to.global.u64 	%rd26, %rd11;
	shl.b64 	%rd27, %rd2, 2;
	add.s64 	%rd28, %rd26, %rd27;
	st.global.u32 	[%rd28], %r924;
	cvta.to.global.u64 	%rd29, %rd10;
	shl.b32 	%r925, %r923, 2;
	cvt.u64.u32 	%rd30, %r925;
	and.b64  	%rd31, %rd30, 4092;
	add.s64 	%rd32, %rd29, %rd31;
	atom.global.add.u32 	%r926, [%rd32], 1;
	cvta.to.global.u64 	%rd33, %rd12;
	mad.lo.s64 	%rd34, %rd2, 48, %rd33;
	st.global.v2.u32 	[%rd34], {%r922, %r949};
	st.global.v2.u32 	[%rd34+8], {%r948, %r947};
	st.global.v2.u32 	[%rd34+16], {%r946, %r921};
	mov.b32 	%r927, 0;
	st.global.v2.u32 	[%rd34+24], {%r927, %r927};
	st.global.u32 	[%rd34+32], %r927;
	mov.b64 	%rd35, 0;
	st.global.u64 	[%rd34+40], %rd35;
$L__BB0_117:
	ret;

}
	// .globl	_Z4movePjS_P17curandStateXORWOWj
.visible .entry _Z4movePjS_P17curandStateXORWOWj(
	.param .u64 .ptr .align 1 _Z4movePjS_P17curandStateXORWOWj_param_0,
	.param .u64 .ptr .align 1 _Z4movePjS_P17curandStateXORWOWj_param_1,
	.param .u64 .ptr .align 1 _Z4movePjS_P17curandStateXORWOWj_param_2,
	.param .u32 _Z4movePjS_P17curandStateXORWOWj_param_3
)
{
	.reg .pred 	%p<17>;
	.reg .b32 	%r<146>;
	.reg .b32 	%f<5>;
	.reg .b64 	%rd<29>;
	.reg .b64 	%fd<2>;
	// demoted variable
	.shared .align 4 .b8 _ZZ4movePjS_P17curandStateXORWOWjE7s_firms[4096];
	ld.param.u64 	%rd9, [_Z4movePjS_P17curandStateXORWOWj_param_0];
	ld.param.u64 	%rd7, [_Z4movePjS_P17curandStateXORWOWj_param_1];
	ld.param.u64 	%rd8, [_Z4movePjS_P17curandStateXORWOWj_param_2];
	ld.param.u32 	%r57, [_Z4movePjS_P17curandStateXORWOWj_param_3];
	cvta.to.global.u64 	%rd1, %rd9;
	mov.u32 	%r1, %ntid.x;
	mov.u32 	%r58, %ctaid.x;
	mov.u32 	%r2, %tid.x;
	mad.lo.s32 	%r3, %r1, %r58, %r2;
	setp.gt.u32 	%p1, %r3, 262143;
	@%p1 bra 	$L__BB1_20;
	cvta.to.global.u64 	%rd10, %rd8;
	cvta.to.global.u64 	%rd11, %rd7;
	mul.wide.u32 	%rd12, %r3, 48;
	add.s64 	%rd2, %rd10, %rd12;
	ld.global.v2.u32 	{%r144, %r143}, [%rd2];
	ld.global.v2.u32 	{%r142, %r141}, [%rd2+8];
	ld.global.v2.u32 	{%r140, %r139}, [%rd2+16];
	ld.global.v2.u32 	{%r10, %r11}, [%rd2+24];
	ld.global.f32 	%f1, [%rd2+32];
	ld.global.f64 	%fd1, [%rd2+40];
	mul.wide.u32 	%rd13, %r3, 4;
	add.s64 	%rd3, %rd11, %rd13;
	ld.global.u32 	%r135, [%rd3];
	setp.eq.s32 	%p2, %r57, 0;
	@%p2 bra 	$L__BB1_19;
	mul.wide.u32 	%rd14, %r135, 4;
	add.s64 	%rd15, %rd1, %rd14;
	ld.global.u32 	%r136, [%rd15];
	add.s32 	%r14, %r2, %r1;
	max.u32 	%r60, %r14, 1024;
	setp.lt.u32 	%p3, %r14, 1024;
	selp.u32 	%r61, 1, 0, %p3;
	add.s32 	%r62, %r14, %r61;
	sub.s32 	%r63, %r60, %r62;
	div.u32 	%r64, %r63, %r1;
	add.s32 	%r15, %r64, %r61;
	and.b32  	%r16, %r15, 3;
	shl.b32 	%r65, %r2, 2;
	mov.u32 	%r66, _ZZ4movePjS_P17curandStateXORWOWjE7s_firms;
	add.s32 	%r17, %r66, %r65;
	shl.b32 	%r18, %r1, 2;
	add.s32 	%r19, %r17, %r18;
	add.s32 	%r20, %r14, %r1;
	add.s32 	%r21, %r19, %r18;
	add.s32 	%r22, %r20, %r1;
	mul.wide.u32 	%rd16, %r2, 4;
	add.s64 	%rd4, %rd1, %rd16;
	mul.wide.s32 	%rd17, %r1, 4;
	add.s64 	%rd5, %rd4, %rd17;
	add.s64 	%rd6, %rd5, %rd17;
	shl.b32 	%r23, %r1, 4;
	mov.b32 	%r123, 0;
	mov.u32 	%r129, %r142;
	mov.u32 	%r131, %r143;
$L__BB1_3:
	mov.u32 	%r143, %r141;
	mov.u32 	%r141, %r139;
	mov.u32 	%r142, %r140;
	setp.eq.s32 	%p4, %r16, 3;
	mov.u32 	%r132, %r2;
	@%p4 bra 	$L__BB1_7;
	setp.eq.s32 	%p5, %r16, 0;
	mov.b32 	%r67, 0;
	st.shared.u32 	[%r17], %r67;
	mov.u32 	%r132, %r14;
	@%p5 bra 	$L__BB1_7;
	setp.eq.s32 	%p6, %r16, 1;
	mov.b32 	%r68, 0;
	st.shared.u32 	[%r19], %r68;
	mov.u32 	%r132, %r20;
	@%p6 bra 	$L__BB1_7;
	mov.b32 	%r69, 0;
	st.shared.u32 	[%r21], %r69;
	mov.u32 	%r132, %r22;
$L__BB1_7:
	setp.lt.u32 	%p7, %r15, 3;
	@%p7 bra 	$L__BB1_10;
	shl.b32 	%r70, %r132, 2;
	mov.u32 	%r71, _ZZ4movePjS_P17curandStateXORWOWjE7s_firms;
	add.s32 	%r133, %r71, %r70;
$L__BB1_9:
	mov.b32 	%r72, 0;
	st.shared.u32 	[%r133], %r72;
	add.s32 	%r73, %r133, %r18;
	st.shared.u32 	[%r73], %r72;
	shl.b32 	%r74, %r1, 3;
	add.s32 	%r75, %r133, %r74;
	st.shared.u32 	[%r75], %r72;
	mad.lo.s32 	%r76, %r1, 12, %r133;
	st.shared.u32 	[%r76], %r72;
	add.s32 	%r132, %r132, %r18;
	add.s32 	%r133, %r133, %r23;
	setp.lt.u32 	%p8, %r132, 1024;
	@%p8 bra 	$L__BB1_9;
$L__BB1_10:
	bar.sync 	0;
	shr.u32 	%r77, %r131, 2;
	xor.b32  	%r78, %r77, %r131;
	shl.b32 	%r79, %r141, 4;
	shl.b32 	%r80, %r78, 1;
	xor.b32  	%r81, %r79, %r80;
	xor.b32  	%r82, %r81, %r141;
	xor.b32  	%r140, %r82, %r78;
	add.s32 	%r83, %r144, %r140;
	add.s32 	%r84, %r83, 965;
	and.b32  	%r40, %r84, 1023;
	shl.b32 	%r85, %r84, 2;
	cvt.u64.u32 	%rd18, %r85;
	and.b64  	%rd19, %rd18, 4092;
	add.s64 	%rd20, %rd1, %rd19;
	ld.global.u32 	%r41, [%rd20];
	setp.gt.u32 	%p9, %r41, %r136;
	selp.f32 	%f2, 0f3F666666, 0f3F000000, %p9;
	shr.u32 	%r86, %r129, 2;
	xor.b32  	%r87, %r86, %r129;
	shl.b32 	%r88, %r140, 4;
	shl.b32 	%r89, %r87, 1;
	xor.b32  	%r90, %r89, %r88;
	xor.b32  	%r91, %r90, %r87;
	xor.b32  	%r139, %r91, %r140;
	add.s32 	%r144, %r144, 724874;
	add.s32 	%r92, %r139, %r144;
	cvt.rn.f32.u32 	%f3, %r92;
	fma.rn.f32 	%f4, %f3, 0f2F800000, 0f2F000000;
	setp.geu.f32 	%p10, %f4, %f2;
	@%p10 bra 	$L__BB1_12;
	shl.b32 	%r93, %r135, 2;
	mov.u32 	%r94, _ZZ4movePjS_P17curandStateXORWOWjE7s_firms;
	add.s32 	%r95, %r94, %r93;
	atom.shared.add.u32 	%r96, [%r95], -1;
	shl.b32 	%r97, %r40, 2;
	add.s32 	%r98, %r94, %r97;
	atom.shared.add.u32 	%r99, [%r98], 1;
	mov.u32 	%r135, %r40;
	mov.u32 	%r136, %r41;
$L__BB1_12:
	bar.sync 	0;
	mov.u32 	%r137, %r2;
	@%p4 bra 	$L__BB1_16;
	setp.eq.s32 	%p12, %r16, 0;
	ld.shared.u32 	%r100, [%r17];
	atom.global.add.u32 	%r101, [%rd4], %r100;
	mov.u32 	%r137, %r14;
	@%p12 bra 	$L__BB1_16;
	setp.eq.s32 	%p13, %r16, 1;
	ld.shared.u32 	%r102, [%r19];
	atom.global.add.u32 	%r103, [%rd5], %r102;
	mov.u32 	%r137, %r20;
	@%p13 bra 	$L__BB1_16;
	ld.shared.u32 	%r104, [%r21];
	atom.global.add.u32 	%r105, [%rd6], %r104;
	mov.u32 	%r137, %r22;
$L__BB1_16:
	@%p7 bra 	$L__BB1_18;
$L__BB1_17:
	mul.wide.u32 	%rd21, %r137, 4;
	add.s64 	%rd22, %rd1, %rd21;
	shl.b32 	%r106, %r137, 2;
	mov.u32 	%r107, _ZZ4movePjS_P17curandStateXORWOWjE7s_firms;
	add.s32 	%r108, %r107, %r106;
	ld.shared.u32 	%r109, [%r108];
	atom.global.add.u32 	%r110, [%rd22], %r109;
	add.s32 	%r111, %r137, %r1;
	mul.wide.u32 	%rd23, %r111, 4;
	add.s64 	%rd24, %rd1, %rd23;
	add.s32 	%r112, %r108, %r18;
	ld.shared.u32 	%r113, [%r112];
	atom.global.add.u32 	%r114, [%rd24], %r113;
	add.s32 	%r115, %r111, %r1;
	mul.wide.u32 	%rd25, %r115, 4;
	add.s64 	%rd26, %rd1, %rd25;
	add.s32 	%r116, %r112, %r18;
	ld.shared.u32 	%r117, [%r116];
	atom.global.add.u32 	%r118, [%rd26], %r117;
	add.s32 	%r119, %r115, %r1;
	mul.wide.u32 	%rd27, %r119, 4;
	add.s64 	%rd28, %rd1, %rd27;
	add.s32 	%r120, %r116, %r18;
	ld.shared.u32 	%r121, [%r120];
	atom.global.add.u32 	%r122, [%rd28], %r121;
	add.s32 	%r137, %r119, %r1;
	setp.lt.u32 	%p15, %r137, 1024;
	@%p15 bra 	$L__BB1_17;
$L__BB1_18:
	bar.sync 	0;
	add.s32 	%r123, %r123, 1;
	setp.ne.s32 	%p16, %r123, %r57;
	mov.u32 	%r129, %r142;
	mov.u32 	%r131, %r143;
	@%p16 bra 	$L__BB1_3;
$L__BB1_19:
	st.global.u32 	[%rd3], %r135;
	st.global.v2.u32 	[%rd2], {%r144, %r143};
	st.global.v2.u32 	[%rd2+8], {%r142, %r141};
	st.global.v2.u32 	[%rd2+16], {%r140, %r139};
	st.global.v2.u32 	[%rd2+24], {%r10, %r11};
	st.global.f32 	[%rd2+32], %f1;
	st.global.f64 	[%rd2+40], %fd1;
$L__BB1_20:
	ret;

}


// ===== COMPILED SASS (sm_100) =====

	.target	sm_100

	.elftype	@"ET_EXEC"


//--------------------- .note.nv.tkinfo           --------------------------
	.section	.note.nv.tkinfo,"",@"SHT_NOTE"
	.sectionflags	@"SHF_NOTE_NV_TKINFO"
	.tkinfo
        /*0018*/ 	.word	0x00000002
        /*0030*/ 	.string	""
        /*0030*/ 	.string	"ptxas"
        /*0030*/ 	.string	"Cuda compilation tools, release 13.0, V13.0.88"
        /*0030*/ 	.string	"Build cuda_13.0.r13.0/compiler.36424714_0"
        /*0030*/ 	.string	"-arch sm_100 -m 64 "



//--------------------- .note.nv.cuinfo           --------------------------
	.section	.note.nv.cuinfo,"",@"SHT_NOTE"
	.sectionflags	@"SHF_NOTE_NV_CUINFO"
        /*0018*/ 	.short	0x0002
        /*001a*/ 	.short	0x0064
        /*001c*/ 	.short	0x0082
	.zero		2


//--------------------- .nv.info                  --------------------------
	.section	.nv.info,"",@"SHT_CUDA_INFO"
	.align	4


	//----- nvinfo : EIATTR_REGCOUNT
	.align		4
        /*0000*/ 	.byte	0x04, 0x2f
        /*0002*/ 	.short	(.L_10 - .L_9)
	.align		4
.L_9:
        /*0004*/ 	.word	index@(_Z4initPjS_P17curandStateXORWOWm)
        /*0008*/ 	.word	0x0000001f


	//----- nvinfo : EIATTR_FRAME_SIZE
	.align		4
.L_10:
        /*000c*/ 	.byte	0x04, 0x11
        /*000e*/ 	.short	(.L_12 - .L_11)
	.align		4
.L_11:
        /*0010*/ 	.word	index@(_Z4initPjS_P17curandStateXORWOWm)
        /*0014*/ 	.word	0x00000030


	//----- nvinfo : EIATTR_REGCOUNT
	.align		4
.L_12:
        /*0018*/ 	.byte	0x04, 0x2f
        /*001a*/ 	.short	(.L_14 - .L_13)
	.align		4
.L_13:
        /*001c*/ 	.word	index@(_Z4movePjS_P17curandStateXORWOWj)
        /*0020*/ 	.word	0x00000028


	//----- nvinfo : EIATTR_FRAME_SIZE
	.align		4
.L_14:
        /*0024*/ 	.byte	0x04, 0x11
        /*0026*/ 	.short	(.L_16 - .L_15)
	.align		4
.L_15:
        /*0028*/ 	.word	index@(_Z4movePjS_P17curandStateXORWOWj)
        /*002c*/ 	.word	0x00000000


	//----- nvinfo : EIATTR_MIN_STACK_SIZE
	.align		4
.L_16:
        /*0030*/ 	.byte	0x04, 0x12
        /*0032*/ 	.short	(.L_18 - .L_17)
	.align		4
.L_17:
        /*0034*/ 	.word	index@(_Z4movePjS_P17curandStateXORWOWj)
        /*0038*/ 	.word	0x00000000


	//----- nvinfo : EIATTR_MIN_STACK_SIZE
	.align		4
.L_18:
        /*003c*/ 	.byte	0x04, 0x12
        /*003e*/ 	.short	(.L_20 - .L_19)
	.align		4
.L_19:
        /*0040*/ 	.word	index@(_Z4initPjS_P17curandStateXORWOWm)
        /*0044*/ 	.word	0x00000030
.L_20:


//--------------------- .nv.compat                --------------------------
	.section	.nv.compat,"",@"SHT_CUDA_COMPAT_INFO"
	.align	4
        /*0000*/ 	.byte	0x02, 0x09, 0x00, 0x00, 0x02, 0x02, 0x01, 0x00, 0x02, 0x05, 0x05, 0x00, 0x03, 0x07, 0x01, 0x01
        /*0010*/ 	.byte	0x02, 0x03, 0x00, 0x00, 0x02, 0x06, 0x01, 0x00, 0x04, 0x0b, 0x08, 0x00, 0x09, 0x00, 0x00, 0x00
        /*0020*/ 	.byte	0x00, 0x00, 0x00, 0x00


//--------------------- .nv.info._Z4movePjS_P17curandStateXORWOWj --------------------------
	.section	.nv.info._Z4movePjS_P17curandStateXORWOWj,"",@"SHT_CUDA_INFO"
	.sectionflags	@""
	.align	4


	//----- nvinfo : EIATTR_CUDA_API_VERSION
	.align		4
        /*0000*/ 	.byte	0x04, 0x37
        /*0002*/ 	.short	(.L_22 - .L_21)
.L_21:
        /*0004*/ 	.word	0x00000082


	//----- nvinfo : EIATTR_KPARAM_INFO
	.align		4
.L_22:
        /*0008*/ 	.byte	0x04, 0x17
        /*000a*/ 	.short	(.L_24 - .L_23)
.L_23:
        /*000c*/ 	.word	0x00000000
        /*0010*/ 	.short	0x0003
        /*0012*/ 	.short	0x0018
        /*0014*/ 	.byte	0x00, 0xf0, 0x11, 0x00


	//----- nvinfo : EIATTR_KPARAM_INFO
	.align		4
.L_24:
        /*0018*/ 	.byte	0x04, 0x17
        /*001a*/ 	.short	(.L_26 - .L_25)
.L_25:
        /*001c*/ 	.word	0x00000000
        /*0020*/ 	.short	0x0002
        /*0022*/ 	.short	0x0010
        /*0024*/ 	.byte	0x00, 0xf5, 0x21, 0x00


	//----- nvinfo : EIATTR_KPARAM_INFO
	.align		4
.L_26:
        /*0028*/ 	.byte	0x04, 0x17
        /*002a*/ 	.short	(.L_28 - .L_27)
.L_27:
        /*002c*/ 	.word	0x00000000
        /*0030*/ 	.short	0x0001
        /*0032*/ 	.short	0x0008
        /*0034*/ 	.byte	0x00, 0xf5, 0x21, 0x00


	//----- nvinfo : EIATTR_KPARAM_INFO
	.align		4
.L_28:
        /*0038*/ 	.byte	0x04, 0x17
        /*003a*/ 	.short	(.L_30 - .L_29)
.L_29:
        /*003c*/ 	.word	0x00000000
        /*0040*/ 	.short	0x0000
        /*0042*/ 	.short	0x0000
        /*0044*/ 	.byte	0x00, 0xf5, 0x21, 0x00


	//----- nvinfo : EIATTR_SPARSE_MMA_MASK
	.align		4
.L_30:
        /*0048*/ 	.byte	0x03, 0x50
        /*004a*/ 	.short	0x0000


	//----- nvinfo : EIATTR_MAXREG_COUNT
	.align		4
        /*004c*/ 	.byte	0x03, 0x1b
        /*004e*/ 	.short	0x00ff


	//----- nvinfo : EIATTR_NUM_BARRIERS
	.align		4
        /*0050*/ 	.byte	0x02, 0x4c
        /*0052*/ 	.byte	0x01
	.zero		1


	//----- nvinfo : EIATTR_MERCURY_ISA_VERSION
	.align		4
        /*0054*/ 	.byte	0x03, 0x5f
        /*0056*/ 	.short	0x0101


	//----- nvinfo : EIATTR_VRC_CTA_INIT_COUNT
	.align		4
        /*0058*/ 	.byte	0x02, 0x4a
	.zero		1
	.zero		1


	//----- nvinfo : EIATTR_EXIT_INSTR_OFFSETS
	.align		4
        /*005c*/ 	.byte	0x04, 0x1c
        /*005e*/ 	.short	(.L_32 - .L_31)


	//   ....[0]....
.L_31:
        /*0060*/ 	.word	0x00000060


	//   ....[1]....
        /*0064*/ 	.word	0x00000d00


	//----- nvinfo : EIATTR_CRS_STACK_SIZE
	.align		4
.L_32:
        /*0068*/ 	.byte	0x04, 0x1e
        /*006a*/ 	.short	(.L_34 - .L_33)
.L_33:
        /*006c*/ 	.word	0x00000000


	//----- nvinfo : EIATTR_CBANK_PARAM_SIZE
	.align		4
.L_34:
        /*0070*/ 	.byte	0x03, 0x19
        /*0072*/ 	.short	0x001c


	//----- nvinfo : EIATTR_PARAM_CBANK
	.align		4
        /*0074*/ 	.byte	0x04, 0x0a
        /*0076*/ 	.short	(.L_36 - .L_35)
	.align		4
.L_35:
        /*0078*/ 	.word	index@(.nv.constant0._Z4movePjS_P17curandStateXORWOWj)
        /*007c*/ 	.short	0x0380
        /*007e*/ 	.short	0x001c


	//----- nvinfo : EIATTR_SW_WAR
	.align		4
.L_36:
        /*0080*/ 	.byte	0x04, 0x36
        /*0082*/ 	.short	(.L_38 - .L_37)
.L_37:
        /*0084*/ 	.word	0x00000008
.L_38:


//--------------------- .nv.info._Z4initPjS_P17curandStateXORWOWm --------------------------
	.section	.nv.info._Z4initPjS_P17curandStateXORWOWm,"",@"SHT_CUDA_INFO"
	.sectionflags	@""
	.align	4


	//----- nvinfo : EIATTR_CUDA_API_VERSION
	.align		4
        /*0000*/ 	.byte	0x04, 0x37
        /*0002*/ 	.short	(.L_40 - .L_39)
.L_39:
        /*0004*/ 	.word	0x00000082


	//----- nvinfo : EIATTR_KPARAM_INFO
	.align		4
.L_40:
        /*0008*/ 	.byte	0x04, 0x17
        /*000a*/ 	.short	(.L_42 - .L_41)
.L_41:
        /*000c*/ 	.word	0x00000000
        /*0010*/ 	.short	0x0003
        /*0012*/ 	.short	0x0018
        /*0014*/ 	.byte	0x00, 0xf0, 0x21, 0x00


	//----- nvinfo : EIATTR_KPARAM_INFO
	.align		4
.L_42:
        /*0018*/ 	.byte	0x04, 0x17
        /*001a*/ 	.short	(.L_44 - .L_43)
.L_43:
        /*001c*/ 	.word	0x00000000
        /*0020*/ 	.short	0x0002
        /*0022*/ 	.short	0x0010
        /*0024*/ 	.byte	0x00, 0xf5, 0x21, 0x00


	//----- nvinfo : EIATTR_KPARAM_INFO
	.align		4
.L_44:
        /*0028*/ 	.byte	0x04, 0x17
        /*002a*/ 	.short	(.L_46 - .L_45)
.L_45:
        /*002c*/ 	.word	0x00000000
        /*0030*/ 	.short	0x0001
        /*0032*/ 	.short	0x0008
        /*0034*/ 	.byte	0x00, 0xf5, 0x21, 0x00


	//----- nvinfo : EIATTR_KPARAM_INFO
	.align		4
.L_46:
        /*0038*/ 	.byte	0x04, 0x17
        /*003a*/ 	.short	(.L_48 - .L_47)
.L_47:
        /*003c*/ 	.word	0x00000000
        /*0040*/ 	.short	0x0000
        /*0042*/ 	.short	0x0000
        /*0044*/ 	.byte	0x00, 0xf5, 0x21, 0x00


	//----- nvinfo : EIATTR_SPARSE_MMA_MASK
	.align		4
.L_48:
        /*0048*/ 	.byte	0x03, 0x50
        /*004a*/ 	.short	0x0000


	//----- nvinfo : EIATTR_MAXREG_COUNT
	.align		4
        /*004c*/ 	.byte	0x03, 0x1b
        /*004e*/ 	.short	0x00ff


	//----- nvinfo : EIATTR_MERCURY_ISA_VERSION
	.align		4
        /*0050*/ 	.byte	0x03, 0x5f
        /*0052*/ 	.short	0x0101


	//----- nvinfo : EIATTR_VRC_CTA_INIT_COUNT
	.align		4
        /*0054*/ 	.byte	0x02, 0x4a
	.zero		1
	.zero		1


	//----- nvinfo : EIATTR_EXIT_INSTR_OFFSETS
	.align		4
        /*0058*/ 	.byte	0x04, 0x1c
        /*005a*/ 	.short	(.L_50 - .L_49)


	//   ....[0]....
.L_49:
        /*005c*/ 	.word	0x00000070


	//   ....[1]....
        /*0060*/ 	.word	0x00002950


	//----- nvinfo : EIATTR_CRS_STACK_SIZE
	.align		4
.L_50:
        /*0064*/ 	.byte	0x04, 0x1e
        /*0066*/ 	.short	(.L_52 - .L_51)
.L_51:
        /*0068*/ 	.word	0x00000000


	//----- nvinfo : EIATTR_CBANK_PARAM_SIZE
	.align		4
.L_52:
        /*006c*/ 	.byte	0x03, 0x19
        /*006e*/ 	.short	0x0020


	//----- nvinfo : EIATTR_PARAM_CBANK
	.align		4
        /*0070*/ 	.byte	0x04, 0x0a
        /*0072*/ 	.short	(.L_54 - .L_53)
	.align		4
.L_53:
        /*0074*/ 	.word	index@(.nv.constant0._Z4initPjS_P17curandStateXORWOWm)
        /*0078*/ 	.short	0x0380
        /*007a*/ 	.short	0x0020


	//----- nvinfo : EIATTR_SW_WAR
	.align		4
.L_54:
        /*007c*/ 	.byte	0x04, 0x36
        /*007e*/ 	.short	(.L_56 - .L_55)
.L_55:
        /*0080*/ 	.word	0x00000008
.L_56:


//--------------------- .nv.callgraph             --------------------------
	.section	.nv.callgraph,"",@"SHT_CUDA_CALLGRAPH"
	.align	4
	.sectionentsize	8
	.align		4
        /*0000*/ 	.word	0x00000000
	.align		4
        /*0004*/ 	.word	0xffffffff
	.align		4
        /*0008*/ 	.word	0x00000000
	.align		4
        /*000c*/ 	.word	0xfffffffe
	.align		4
        /*0010*/ 	.word	0x00000000
	.align		4
        /*0014*/ 	.word	0xfffffffd
	.align		4
        /*0018*/ 	.word	0x00000000
	.align		4
        /*001c*/ 	.word	0xfffffffc


//--------------------- .nv.constant4             --------------------------
	.section	.nv.constant4,"a",@progbits
	.align	8
	.align		8
.nv.constant4:
        /*0000*/ 	.dword	precalc_xorwow_matrix
	.align		8
        /*0008*/ 	.dword	precalc_xorwow_offset_matrix
	.align		8
        /*0010*/ 	.dword	mrg32k3aM1
	.align		8
        /*0018*/ 	.dword	mrg32k3aM2
	.align		8
        /*0020*/ 	.dword	mrg32k3aM1SubSeq
	.align		8
        /*0028*/ 	.dword	mrg32k3aM2SubSeq
	.align		8
        /*0030*/ 	.dword	mrg32k3aM1Seq
	.align		8
        /*0038*/ 	.dword	mrg32k3aM2Seq


//--------------------- .nv.constant3             --------------------------
	.section	.nv.constant3,"a",@progbits
	.align	8
.nv.constant3:
	.type		__cr_lgamma_table,@object
	.size		__cr_lgamma_table,(.L_8 - __cr_lgamma_table)
__cr_lgamma_table:
        /*0000*/ 	.byte	0x00, 0x00, 0x00, 0x00, 0x00, 0x00, 0x00, 0x00, 0x00, 0x00, 0x00, 0x00, 0x00, 0x00, 0x00, 0x00
        /*0010*/ 	.byte	0xef, 0x39, 0xfa, 0xfe, 0x42, 0x2e, 0xe6, 0x3f, 0x02, 0x20, 0x2a, 0xfa, 0x0b, 0xab, 0xfc, 0x3f
        /*0020*/ 	.byte	0xf9, 0x2c, 0x92, 0x7c, 0xa7, 0x6c, 0x09, 0x40, 0xc9, 0x79, 0x44, 0x3c, 0x64, 0x26, 0x13, 0x40
        /*0030*/ 	.byte	0xca, 0x01, 0xcf, 0x3a, 0x27, 0x51, 0x1a, 0x40, 0x30, 0xcc, 0x2d, 0xf3, 0xe1, 0x0c, 0x21, 0x40
        /*0040*/ 	.byte	0x0d, 0xb7, 0xfc, 0x82, 0x8e, 0x35, 0x25, 0x40
.L_8:


//--------------------- .text._Z4movePjS_P17curandStateXORWOWj --------------------------
	.section	.text._Z4movePjS_P17curandStateXORWOWj,"ax",@progbits
	.align	128
        .global         _Z4movePjS_P17curandStateXORWOWj
        .type           _Z4movePjS_P17curandStateXORWOWj,@function
        .size           _Z4movePjS_P17curandStateXORWOWj,(.L_x_27 - _Z4movePjS_P17curandStateXORWOWj)
        .other          _Z4movePjS_P17curandStateXORWOWj,@"STO_CUDA_ENTRY STV_DEFAULT"
_Z4movePjS_P17curandStateXORWOWj:
.text._Z4movePjS_P17curandStateXORWOWj:
[----:B------:R-:W-:Y:S01]  /*0000*/  LDC R1, c[0x0][0x37c] ;  /* 0x0000df00ff017b82 */ /* 0x000fe20000000800 */
[----:B------:R-:W0:Y:S07]  /*0010*/  S2R R0, SR_TID.X ;  /* 0x0000000000007919 */ /* 0x000e2e0000002100 */
[----:B------:R-:W0:Y:S08]  /*0020*/  S2UR UR7, SR_CTAID.X ;  /* 0x00000000000779c3 */ /* 0x000e300000002500 */
[----:B------:R-:W0:Y:S02]  /*0030*/  LDC R3, c[0x0][0x360] ;  /* 0x0000d800ff037b82 */ /* 0x000e240000000800 */
[----:B0-----:R-:W-:-:S05]  /*0040*/  IMAD R5, R3, UR7, R0 ;  /* 0x0000000703057c24 */ /* 0x001fca000f8e0200 */
[----:B------:R-:W-:-:S13]  /*0050*/  ISETP.GT.U32.AND P0, PT, R5, 0x3ffff, PT ;  /* 0x0003ffff0500780c */ /* 0x000fda0003f04070 */
[----:B------:R-:W-:Y:S05]  /*0060*/  @P0 EXIT ;  /* 0x000000000000094d */ /* 0x000fea0003800000 */
[----:B------:R-:W0:Y:S01]  /*0070*/  LDC.64 R6, c[0x0][0x390] ;  /* 0x0000e400ff067b82 */ /* 0x000e220000000a00 */
[----:B------:R-:W1:Y:S01]  /*0080*/  LDCU.64 UR8, c[0x0][0x358] ;  /* 0x00006b00ff0877ac */ /* 0x000e620008000a00 */
[----:B------:R-:W2:Y:S06]  /*0090*/  LDCU UR4, c[0x0][0x398] ;  /* 0x00007300ff0477ac */ /* 0x000eac0008000800 */
[----:B------:R-:W3:Y:S01]  /*00a0*/  LDC.64 R12, c[0x0][0x388] ;  /* 0x0000e200ff0c7b82 */ /* 0x000ee20000000a00 */
[----:B0-----:R-:W-:-:S05]  /*00b0*/  IMAD.WIDE.U32 R6, R5, 0x30, R6 ;  /* 0x0000003005067825 */ /* 0x001fca00078e0006 */
[----:B-1----:R0:W5:Y:S01]  /*00c0*/  LDG.E R2, desc[UR8][R6.64+0x20] ;  /* 0x0000200806027981 */ /* 0x002162000c1e1900 */
[----:B---3--:R-:W-:-:S03]  /*00d0*/  IMAD.WIDE.U32 R12, R5, 0x4, R12 ;  /* 0x00000004050c7825 */ /* 0x008fc600078e000c */
[----:B------:R0:W5:Y:S04]  /*00e0*/  LDG.E.64 R14, desc[UR8][R6.64+0x28] ;  /* 0x00002808060e7981 */ /* 0x000168000c1e1b00 */
[----:B------:R0:W5:Y:S04]  /*00f0*/  LDG.E R4, desc[UR8][R12.64] ;  /* 0x000000080c047981 */ /* 0x000168000c1e1900 */
[----:B------:R0:W5:Y:S04]  /*0100*/  LDG.E.64 R16, desc[UR8][R6.64] ;  /* 0x0000000806107981 */ /* 0x000168000c1e1b00 */
[----:B------:R0:W5:Y:S04]  /*0110*/  LDG.E.64 R18, desc[UR8][R6.64+0x8] ;  /* 0x0000080806127981 */ /* 0x000168000c1e1b00 */
[----:B------:R0:W5:Y:S04]  /*0120*/  LDG.E.64 R20, desc[UR8][R6.64+0x10] ;  /* 0x0000100806147981 */ /* 0x000168000c1e1b00 */
[----:B------:R0:W5:Y:S01]  /*0130*/  LDG.E.64 R22, desc[UR8][R6.64+0x18] ;  /* 0x0000180806167981 */ /* 0x000162000c1e1b00 */
[----:B--2---:R-:W-:-:S09]  /*0140*/  UISETP.NE.AND UP0, UPT, UR4, URZ, UPT ;  /* 0x000000ff0400728c */ /* 0x004fd2000bf05270 */
[----:B0-----:R-:W-:Y:S05]  /*0150*/  BRA.U !UP0, `(.L_x_0) ;  /* 0x0000000908bc7547 */ /* 0x001fea000b800000 */
[----:B------:R-:W0:Y:S01]  /*0160*/  I2F.U32.RP R26, R3 ;  /* 0x00000003001a7306 */ /* 0x000e220000209000 */
[----:B------:R-:W1:Y:S07]  /*0170*/  LDC.64 R24, c[0x0][0x380] ;  /* 0x0000e000ff187b82 */ /* 0x000e6e0000000a00 */
[----:B0-----:R-:W0:Y:S01]  /*0180*/  MUFU.RCP R26, R26 ;  /* 0x0000001a001a7308 */ /* 0x001e220000001000 */
[----:B------:R-:W-:Y:S02]  /*0190*/  IMAD.IADD R6, R3, 0x1, R0 ;  /* 0x0000000103067824 */ /* 0x000fe400078e0200 */
[----:B-1---5:R-:W-:-:S04]  /*01a0*/  IMAD.WIDE.U32 R10, R4, 0x4, R24 ;  /* 0x00000004040a7825 */ /* 0x022fc800078e0018 */
[----:B0-----:R-:W-:Y:S01]  /*01b0*/  VIADD R9, R26, 0xffffffe ;  /* 0x0ffffffe1a097836 */ /* 0x001fe20000000000 */
[C---:B------:R-:W-:Y:S01]  /*01c0*/  ISETP.GE.U32.AND P0, PT, R6.reuse, 0x400, PT ;  /* 0x000004000600780c */ /* 0x040fe20003f06070 */
[----:B------:R0:W5:Y:S01]  /*01d0*/  LDG.E R5, desc[UR8][R10.64] ;  /* 0x000000080a057981 */ /* 0x000162000c1e1900 */
[----:B------:R-:W-:Y:S01]  /*01e0*/  VIMNMX.U32 R7, PT, PT, R6, 0x400, !PT ;  /* 0x0000040006077848 */ /* 0x000fe20007fe0000 */
[----:B------:R-:W1:Y:S01]  /*01f0*/  S2UR UR5, SR_CgaCtaId ;  /* 0x00000000000579c3 */ /* 0x000e620000008800 */
[----:B------:R-:W-:Y:S01]  /*0200*/  ISETP.NE.U32.AND P2, PT, R3, RZ, PT ;  /* 0x000000ff0300720c */ /* 0x000fe20003f45070 */
[----:B------:R-:W2:Y:S01]  /*0210*/  F2I.FTZ.U32.TRUNC.NTZ R9, R9 ;  /* 0x0000000900097305 */ /* 0x000ea2000021f000 */
[----:B------:R-:W-:Y:S01]  /*0220*/  UMOV UR4, 0x400 ;  /* 0x0000040000047882 */ /* 0x000fe20000000000 */
[----:B------:R-:W-:Y:S01]  /*0230*/  MOV R28, R18 ;  /* 0x00000012001c7202 */ /* 0x000fe20000000f00 */
[----:B------:R-:W-:Y:S01]  /*0240*/  IMAD.WIDE.U32 R24, R0, 0x4, R24 ;  /* 0x0000000400187825 */ /* 0x000fe200078e0018 */
[----:B------:R-:W-:-:S02]  /*0250*/  MOV R26, R17 ;  /* 0x00000011001a7202 */ /* 0x000fc40000000f00 */
[----:B0-----:R-:W-:Y:S01]  /*0260*/  SEL R10, RZ, 0x1, P0 ;  /* 0x00000001ff0a7807 */ /* 0x001fe20000000000 */
[----:B--2---:R-:W-:-:S04]  /*0270*/  IMAD.MOV R8, RZ, RZ, -R9 ;  /* 0x000000ffff087224 */ /* 0x004fc800078e0a09 */
[----:B------:R-:W-:Y:S02]  /*0280*/  IMAD R27, R8, R3, RZ ;  /* 0x00000003081b7224 */ /* 0x000fe400078e02ff */
[----:B------:R-:W-:Y:S01]  /*0290*/  HFMA2 R8, -RZ, RZ, 0, 0 ;  /* 0x00000000ff087431 */ /* 0x000fe200000001ff */
[----:B-1----:R-:W-:-:S04]  /*02a0*/  ULEA UR4, UR5, UR4, 0x18 ;  /* 0x0000000405047291 */ /* 0x002fc8000f8ec0ff */
[----:B------:R-:W-:Y:S01]  /*02b0*/  IMAD.HI.U32 R11, R9, R27, R8 ;  /* 0x0000001b090b7227 */ /* 0x000fe200078e0008 */
[----:B------:R-:W-:-:S05]  /*02c0*/  IADD3 R8, PT, PT, R7, -R6, -R10 ;  /* 0x8000000607087210 */ /* 0x000fca0007ffe80a */
[----:B------:R-:W-:-:S04]  /*02d0*/  IMAD.HI.U32 R7, R11, R8, RZ ;  /* 0x000000080b077227 */ /* 0x000fc800078e00ff */
[----:B------:R-:W-:-:S04]  /*02e0*/  IMAD.MOV R9, RZ, RZ, -R7 ;  /* 0x000000ffff097224 */ /* 0x000fc800078e0a07 */
[----:B------:R-:W-:-:S05]  /*02f0*/  IMAD R8, R3, R9, R8 ;  /* 0x0000000903087224 */ /* 0x000fca00078e0208 */
[----:B------:R-:W-:-:S13]  /*0300*/  ISETP.GE.U32.AND P0, PT, R8, R3, PT ;  /* 0x000000030800720c */ /* 0x000fda0003f06070 */
[----:B------:R-:W-:Y:S01]  /*0310*/  @P0 IMAD.IADD R8, R8, 0x1, -R3 ;  /* 0x0000000108080824 */ /* 0x000fe200078e0a03 */
[----:B------:R-:W-:-:S04]  /*0320*/  @P0 IADD3 R7, PT, PT, R7, 0x1, RZ ;  /* 0x0000000107070810 */ /* 0x000fc80007ffe0ff */
[----:B------:R-:W-:Y:S02]  /*0330*/  ISETP.GE.U32.AND P1, PT, R8, R3, PT ;  /* 0x000000030800720c */ /* 0x000fe40003f26070 */
[----:B------:R-:W-:Y:S01]  /*0340*/  LEA R8, R0, UR4, 0x2 ;  /* 0x0000000400087c11 */ /* 0x000fe2000f8e10ff */
[----:B------:R-:W-:-:S04]  /*0350*/  UMOV UR4, URZ ;  /* 0x000000ff00047c82 */ /* 0x000fc80008000000 */
[----:B------:R-:W-:-:S04]  /*0360*/  IMAD R32, R3, 0x4, R8 ;  /* 0x0000000403207824 */ /* 0x000fc800078e0208 */
[----:B------:R-:W-:Y:S02]  /*0370*/  IMAD R11, R3, 0x4, R32 ;  /* 0x00000004030b7824 */ /* 0x000fe400078e0220 */
[----:B------:R-:W-:Y:S01]  /*0380*/  @P1 VIADD R7, R7, 0x1 ;  /* 0x0000000107071836 */ /* 0x000fe20000000000 */
[----:B------:R-:W-:-:S05]  /*0390*/  @!P2 LOP3.LUT R7, RZ, R3, RZ, 0x33, !PT ;  /* 0x00000003ff07a212 */ /* 0x000fca00078e33ff */
[----:B------:R-:W-:Y:S02]  /*03a0*/  IMAD.IADD R7, R10, 0x1, R7 ;  /* 0x000000010a077824 */ /* 0x000fe400078e0207 */
[----:B------:R-:W-:-:S03]  /*03b0*/  IMAD.IADD R10, R6, 0x1, R3 ;  /* 0x00000001060a7824 */ /* 0x000fc600078e0203 */
[----:B------:R-:W-:Y:S01]  /*03c0*/  LOP3.LUT R33, R7, 0x3, RZ, 0xc0, !PT ;  /* 0x0000000307217812 */ /* 0x000fe200078ec0ff */
[----:B------:R-:W-:-:S07]  /*03d0*/  IMAD.IADD R9, R10, 0x1, R3 ;  /* 0x000000010a097824 */ /* 0x000fce00078e0203 */
.L_x_13:
[----:B0-----:R-:W0:Y:S01]  /*03e0*/  LDCU UR5, c[0x0][0x398] ;  /* 0x00007300ff0577ac */ /* 0x001e220008000800 */
[----:B------:R-:W-:Y:S01]  /*03f0*/  ISETP.NE.AND P0, PT, R33, 0x3, PT ;  /* 0x000000032100780c */ /* 0x000fe20003f05270 */
[----:B------:R-:W-:Y:S01]  /*0400*/  BSSY.RECONVERGENT B0, `(.L_x_1) ;  /* 0x0000016000007945 */ /* 0x000fe20003800200 */
[----:B--2---:R-:W-:Y:S01]  /*0410*/  SHF.R.U32.HI R27, RZ, 0x2, R26 ;  /* 0x00000002ff1b7819 */ /* 0x004fe2000001161a */
[----:B------:R-:W-:Y:S01]  /*0420*/  UIADD3 UR4, UPT, UPT, UR4, 0x1, URZ ;  /* 0x0000000104047890 */ /* 0x000fe2000fffe0ff */
[----:B------:R-:W-:Y:S01]  /*0430*/  MOV R17, R19 ;  /* 0x0000001300117202 */ /* 0x000fe20000000f00 */
[----:B------:R-:W-:Y:S01]  /*0440*/  IMAD.MOV.U32 R19, RZ, RZ, R21 ;  /* 0x000000ffff137224 */ /* 0x000fe200078e0015 */
[----:B------:R-:W-:Y:S02]  /*0450*/  LOP3.LUT R30, R27, R26, RZ, 0x3c, !PT ;  /* 0x0000001a1b1e7212 */ /* 0x000fe400078e3cff */
[----:B------:R-:W-:Y:S01]  /*0460*/  ISETP.GE.U32.AND P1, PT, R7, 0x3, PT ;  /* 0x000000030700780c */ /* 0x000fe20003f26070 */
[----:B------:R-:W-:Y:S01]  /*0470*/  IMAD.SHL.U32 R18, R19, 0x10, RZ ;  /* 0x0000001013127824 */ /* 0x000fe200078e00ff */
[----:B------:R-:W-:-:S04]  /*0480*/  SHF.L.U32 R21, R30, 0x1, RZ ;  /* 0x000000011e157819 */ /* 0x000fc800000006ff */
[----:B------:R-:W-:Y:S01]  /*0490*/  LOP3.LUT R31, R19, R18, R21, 0x96, !PT ;  /* 0x00000012131f7212 */ /* 0x000fe200078e9615 */
[----:B------:R-:W-:Y:S01]  /*04a0*/  IMAD.MOV.U32 R18, RZ, RZ, R0 ;  /* 0x000000ffff127224 */ /* 0x000fe200078e0000 */
[----:B0-----:R-:W-:Y:S01]  /*04b0*/  UISETP.NE.AND UP0, UPT, UR4, UR5, UPT ;  /* 0x000000050400728c */ /* 0x001fe2000bf05270 */
[----:B------:R-:W-:Y:S10]  /*04c0*/  @!P0 BRA `(.L_x_2) ;  /* 0x0000000000248947 */ /* 0x000ff40003800000 */
[----:B------:R0:W-:Y:S01]  /*04d0*/  STS [R8], RZ ;  /* 0x000000ff08007388 */ /* 0x0001e20000000800 */
[----:B------:R-:W-:Y:S01]  /*04e0*/  ISETP.NE.AND P2, PT, R33, RZ, PT ;  /* 0x000000ff2100720c */ /* 0x000fe20003f45270 */
[----:B------:R-:W-:-:S12]  /*04f0*/  IMAD.MOV.U32 R18, RZ, RZ, R6 ;  /* 0x000000ffff127224 */ /* 0x000fd800078e0006 */
[----:B0-----:R-:W-:Y:S05]  /*0500*/  @!P2 BRA `(.L_x_2) ;  /* 0x000000000014a947 */ /* 0x001fea0003800000 */
[----:B------:R-:W-:Y:S01]  /*0510*/  ISETP.NE.AND P2, PT, R33, 0x1, PT ;  /* 0x000000012100780c */ /* 0x000fe20003f45270 */
[----:B------:R0:W-:Y:S01]  /*0520*/  STS [R32], RZ ;  /* 0x000000ff20007388 */ /* 0x0001e20000000800 */
[----:B------:R-:W-:-:S11]  /*0530*/  MOV R18, R10 ;  /* 0x0000000a00127202 */ /* 0x000fd60000000f00 */
[----:B------:R0:W-:Y:S01]  /*0540*/  @P2 STS [R11], RZ ;  /* 0x000000ff0b002388 */ /* 0x0001e20000000800 */
[----:B------:R-:W-:-:S07]  /*0550*/  @P2 IMAD.MOV.U32 R18, RZ, RZ, R9 ;  /* 0x000000ffff122224 */ /* 0x000fce00078e0009 */
.L_x_2:
[----:B------:R-:W-:Y:S05]  /*0560*/  BSYNC.RECONVERGENT B0 ;  /* 0x0000000000007941 */ /* 0x000fea0003800200 */
.L_x_1:
[----:B------:R-:W-:Y:S04]  /*0570*/  BSSY.RECONVERGENT B0, `(.L_x_3) ;  /* 0x0000011000007945 */ /* 0x000fe80003800200 */
[----:B------:R-:W-:Y:S05]  /*0580*/  @!P1 BRA `(.L_x_4) ;  /* 0x00000000003c9947 */ /* 0x000fea0003800000 */
[----:B------:R-:W1:Y:S01]  /*0590*/  S2UR UR6, SR_CgaCtaId ;  /* 0x00000000000679c3 */ /* 0x000e620000008800 */
[----:B------:R-:W-:Y:S02]  /*05a0*/  UMOV UR5, 0x400 ;  /* 0x0000040000057882 */ /* 0x000fe40000000000 */
[----:B-1----:R-:W-:-:S06]  /*05b0*/  ULEA UR5, UR6, UR5, 0x18 ;  /* 0x0000000506057291 */ /* 0x002fcc000f8ec0ff */
[----:B------:R-:W-:-:S07]  /*05c0*/  LEA R26, R18, UR5, 0x2 ;  /* 0x00000005121a7c11 */ /* 0x000fce000f8e10ff */
.L_x_5:
[C-C-:B--2---:R-:W-:Y:S01]  /*05d0*/  IMAD R21, R3.reuse, 0x4, R26.reuse ;  /* 0x0000000403157824 */ /* 0x144fe200078e021a */
[C---:B------:R-:W-:Y:S01]  /*05e0*/  LEA R27, R3.reuse, R26, 0x3 ;  /* 0x0000001a031b7211 */ /* 0x040fe200078e18ff */
[C---:B------:R-:W-:Y:S01]  /*05f0*/  IMAD R29, R3.reuse, 0xc, R26 ;  /* 0x0000000c031d7824 */ /* 0x040fe200078e021a */
[----:B------:R1:W-:Y:S01]  /*0600*/  STS [R26], RZ ;  /* 0x000000ff1a007388 */ /* 0x0003e20000000800 */
[----:B------:R-:W-:-:S03]  /*0610*/  IMAD R18, R3, 0x4, R18 ;  /* 0x0000000403127824 */ /* 0x000fc600078e0212 */
[----:B------:R2:W-:Y:S02]  /*0620*/  STS [R21], RZ ;  /* 0x000000ff15007388 */ /* 0x0005e40000000800 */
[----:B------:R-:W-:Y:S02]  /*0630*/  ISETP.GE.U32.AND P2, PT, R18, 0x400, PT ;  /* 0x000004001200780c */ /* 0x000fe40003f46070 */
[----:B------:R2:W-:Y:S01]  /*0640*/  STS [R27], RZ ;  /* 0x000000ff1b007388 */ /* 0x0005e20000000800 */
[----:B-1----:R-:W-:-:S03]  /*0650*/  IMAD R26, R3, 0x10, R26 ;  /* 0x00000010031a7824 */ /* 0x002fc600078e021a */
[----:B------:R2:W-:Y:S07]  /*0660*/  STS [R29], RZ ;  /* 0x000000ff1d007388 */ /* 0x0005ee0000000800 */
[----:B------:R-:W-:Y:S05]  /*0670*/  @!P2 BRA `(.L_x_5) ;  /* 0xfffffffc00d4a947 */ /* 0x000fea000383ffff */
.L_x_4:
[----:B------:R-:W-:Y:S05]  /*0680*/  BSYNC.RECONVERGENT B0 ;  /* 0x0000000000007941 */ /* 0x000fea0003800200 */
.L_x_3:
[----:B------:R-:W-:Y:S01]  /*0690*/  MOV R18, R20 ;  /* 0x0000001400127202 */ /* 0x000fe20000000f00 */
[----:B------:R-:W1:Y:S01]  /*06a0*/  LDCU.64 UR10, c[0x0][0x380] ;  /* 0x00007000ff0a77ac */ /* 0x000e620008000a00 */
[----:B------:R-:W-:-:S04]  /*06b0*/  LOP3.LUT R20, R31, R30, RZ, 0x3c, !PT ;  /* 0x0000001e1f147212 */ /* 0x000fc800078e3cff */
[----:B--2---:R-:W-:-:S05]  /*06c0*/  IADD3 R29, PT, PT, R16, 0x3c5, R20 ;  /* 0x000003c5101d7810 */ /* 0x004fca0007ffe014 */
[----:B------:R-:W-:-:S05]  /*06d0*/  IMAD.SHL.U32 R21, R29, 0x4, RZ ;  /* 0x000000041d157824 */ /* 0x000fca00078e00ff */
[----:B------:R-:W-:Y:S01]  /*06e0*/  LOP3.LUT R21, R21, 0xffc, RZ, 0xc0, !PT ;  /* 0x00000ffc15157812 */ /* 0x000fe200078ec0ff */
[----:B------:R-:W-:Y:S03]  /*06f0*/  BAR.SYNC.DEFER_BLOCKING 0x0 ;  /* 0x0000000000007b1d */ /* 0x000fe60000010000 */
[----:B-1----:R-:W-:-:S05]  /*0700*/  IADD3 R26, P2, PT, R21, UR10, RZ ;  /* 0x0000000a151a7c10 */ /* 0x002fca000ff5e0ff */
[----:B------:R-:W-:-:S05]  /*0710*/  IMAD.X R27, RZ, RZ, UR11, P2 ;  /* 0x0000000bff1b7e24 */ /* 0x000fca00090e06ff */
[----:B------:R1:W2:Y:S01]  /*0720*/  LDG.E R26, desc[UR8][R26.64] ;  /* 0x000000081a1a7981 */ /* 0x0002a2000c1e1900 */
[----:B------:R-:W-:Y:S01]  /*0730*/  SHF.R.U32.HI R21, RZ, 0x2, R28 ;  /* 0x00000002ff157819 */ /* 0x000fe2000001161c */
[----:B------:R-:W-:Y:S01]  /*0740*/  VIADD R16, R16, 0xb0f8a ;  /* 0x000b0f8a10107836 */ /* 0x000fe20000000000 */
[----:B------:R-:W-:Y:S01]  /*0750*/  BSSY.RECONVERGENT B0, `(.L_x_6) ;  /* 0x000001a000007945 */ /* 0x000fe20003800200 */
[----:B------:R-:W-:Y:S01]  /*0760*/  IMAD.MOV.U32 R31, RZ, RZ, 0x2f800000 ;  /* 0x2f800000ff1f7424 */ /* 0x000fe200078e00ff */
[----:B------:R-:W-:Y:S01]  /*0770*/  LOP3.LUT R21, R21, R28, RZ, 0x3c, !PT ;  /* 0x0000001c15157212 */ /* 0x000fe200078e3cff */
[----:B------:R-:W-:-:S03]  /*0780*/  IMAD.SHL.U32 R28, R20, 0x10, RZ ;  /* 0x00000010141c7824 */ /* 0x000fc600078e00ff */
[----:B------:R-:W-:Y:S01]  /*0790*/  SHF.L.U32 R30, R21, 0x1, RZ ;  /* 0x00000001151e7819 */ /* 0x000fe200000006ff */
[----:B-1----:R-:W-:-:S03]  /*07a0*/  IMAD.MOV.U32 R27, RZ, RZ, 0x3f666666 ;  /* 0x3f666666ff1b7424 */ /* 0x002fc600078e00ff */
[----:B------:R-:W-:-:S04]  /*07b0*/  LOP3.LUT R21, R21, R30, R28, 0x96, !PT ;  /* 0x0000001e15157212 */ /* 0x000fc800078e961c */
[----:B------:R-:W-:-:S04]  /*07c0*/  LOP3.LUT R21, R21, R20, RZ, 0x3c, !PT ;  /* 0x0000001415157212 */ /* 0x000fc800078e3cff */
[----:B------:R-:W-:-:S04]  /*07d0*/  IADD3 R28, PT, PT, R21, R16, RZ ;  /* 0x00000010151c7210 */ /* 0x000fc80007ffe0ff */
[----:B------:R-:W-:-:S05]  /*07e0*/  I2FP.F32.U32 R28, R28 ;  /* 0x0000001c001c7245 */ /* 0x000fca0000201000 */
[----:B------:R-:W-:Y:S01]  /*07f0*/  FFMA R28, R28, R31, 1.1641532182693481445e-10 ;  /* 0x2f0000001c1c7423 */ /* 0x000fe2000000001f */
[----:B--2--5:R-:W-:-:S04]  /*0800*/  ISETP.GT.U32.AND P2, PT, R26, R5, PT ;  /* 0x000000051a00720c */ /* 0x024fc80003f44070 */
[----:B------:R-:W-:-:S04]  /*0810*/  FSEL R27, R27, 0.5, P2 ;  /* 0x3f0000001b1b7808 */ /* 0x000fc80001000000 */
[----:B------:R-:W-:-:S13]  /*0820*/  FSETP.GEU.AND P2, PT, R28, R27, PT ;  /* 0x0000001b1c00720b */ /* 0x000fda0003f4e000 */
[----:B------:R-:W-:Y:S05]  /*0830*/  @P2 BRA `(.L_x_7) ;  /* 0x00000000002c2947 */ /* 0x000fea0003800000 */
[----:B------:R-:W1:Y:S01]  /*0840*/  S2UR UR6, SR_CgaCtaId ;  /* 0x00000000000679c3 */ /* 0x000e620000008800 */
[----:B------:R-:W-:Y:S01]  /*0850*/  UMOV UR5, 0x400 ;  /* 0x0000040000057882 */ /* 0x000fe20000000000 */
[----:B------:R-:W-:Y:S01]  /*0860*/  LOP3.LUT R29, R29, 0x3ff, RZ, 0xc0, !PT ;  /* 0x000003ff1d1d7812 */ /* 0x000fe200078ec0ff */
[----:B------:R-:W-:Y:S01]  /*0870*/  IMAD.MOV.U32 R5, RZ, RZ, R26 ;  /* 0x000000ffff057224 */ /* 0x000fe200078e001a */
[----:B------:R-:W-:Y:S01]  /*0880*/  MOV R30, 0xffffffff ;  /* 0xffffffff001e7802 */ /* 0x000fe20000000f00 */
[----:B-1----:R-:W-:-:S06]  /*0890*/  ULEA UR5, UR6, UR5, 0x18 ;  /* 0x0000000506057291 */ /* 0x002fcc000f8ec0ff */
[----:B------:R-:W-:Y:S01]  /*08a0*/  LEA R27, R4, UR5, 0x2 ;  /* 0x00000005041b7c11 */ /* 0x000fe2000f8e10ff */
[----:B------:R-:W-:Y:S01]  /*08b0*/  IMAD.MOV.U32 R4, RZ, RZ, R29 ;  /* 0x000000ffff047224 */ /* 0x000fe200078e001d */
[----:B------:R-:W-:-:S03]  /*08c0*/  LEA R28, R29, UR5, 0x2 ;  /* 0x000000051d1c7c11 */ /* 0x000fc6000f8e10ff */
[----:B------:R1:W-:Y:S04]  /*08d0*/  ATOMS.ADD RZ, [R27], R30 ;  /* 0x0000001e1bff738c */ /* 0x0003e80000000000 */
[----:B------:R1:W-:Y:S02]  /*08e0*/  ATOMS.POPC.INC.32 RZ, [R28+URZ] ;  /* 0x000000001cff7f8c */ /* 0x0003e4000d8000ff */
.L_x_7:
[----:B------:R-:W-:Y:S05]  /*08f0*/  BSYNC.RECONVERGENT B0 ;  /* 0x0000000000007941 */ /* 0x000fea0003800200 */
.L_x_6:
[----:B------:R-:W-:Y:S01]  /*0900*/  BAR.SYNC.DEFER_BLOCKING 0x0 ;  /* 0x0000000000007b1d */ /* 0x000fe20000010000 */
[----:B------:R-:W-:-:S05]  /*0910*/  MOV R31, R0 ;  /* 0x00000000001f7202 */ /* 0x000fca0000000f00 */
[----:B------:R-:W-:Y:S04]  /*0920*/  BSSY.RECONVERGENT B0, `(.L_x_8) ;  /* 0x0000011000007945 */ /* 0x000fe80003800200 */
[----:B------:R-:W-:Y:S05]  /*0930*/  @!P0 BRA `(.L_x_9) ;  /* 0x00000000003c8947 */ /* 0x000fea0003800000 */
[----:B-1----:R-:W1:Y:S01]  /*0940*/  LDS R27, [R8] ;  /* 0x00000000081b7984 */ /* 0x002e620000000800 */
[----:B------:R-:W-:Y:S01]  /*0950*/  ISETP.NE.AND P0, PT, R33, RZ, PT ;  /* 0x000000ff2100720c */ /* 0x000fe20003f05270 */
[----:B------:R-:W-:Y:S02]  /*0960*/  IMAD.MOV.U32 R31, RZ, RZ, R6 ;  /* 0x000000ffff1f7224 */ /* 0x000fe400078e0006 */
[----:B-1----:R2:W-:Y:S10]  /*0970*/  REDG.E.ADD.STRONG.GPU desc[UR8][R24.64], R27 ;  /* 0x0000001b1800798e */ /* 0x0025f4000c12e108 */
[----:B------:R-:W-:Y:S05]  /*0980*/  @!P0 BRA `(.L_x_9) ;  /* 0x0000000000288947 */ /* 0x000fea0003800000 */
[----:B------:R-:W1:Y:S01]  /*0990*/  LDS R29, [R32] ;  /* 0x00000000201d7984 */ /* 0x000e620000000800 */
[----:B------:R-:W-:Y:S01]  /*09a0*/  ISETP.NE.AND P0, PT, R33, 0x1, PT ;  /* 0x000000012100780c */ /* 0x000fe20003f05270 */
[----:B--2---:R-:W-:-:S04]  /*09b0*/  IMAD.WIDE R26, R3, 0x4, R24 ;  /* 0x00000004031a7825 */ /* 0x004fc800078e0218 */
[----:B------:R-:W-:Y:S01]  /*09c0*/  IMAD.MOV.U32 R31, RZ, RZ, R10 ;  /* 0x000000ffff1f7224 */ /* 0x000fe200078e000a */
[----:B-1----:R3:W-:Y:S07]  /*09d0*/  REDG.E.ADD.STRONG.GPU desc[UR8][R26.64], R29 ;  /* 0x0000001d1a00798e */ /* 0x0027ee000c12e108 */
[----:B------:R-:W-:Y:S05]  /*09e0*/  @!P0 BRA `(.L_x_9) ;  /* 0x0000000000108947 */ /* 0x000fea0003800000 */
[----:B---3--:R-:W1:Y:S01]  /*09f0*/  LDS R29, [R11] ;  /* 0x000000000b1d7984 */ /* 0x008e620000000800 */
[----:B------:R-:W-:-:S05]  /*0a00*/  IMAD.WIDE R26, R3, 0x4, R26 ;  /* 0x00000004031a7825 */ /* 0x000fca00078e021a */
[----:B-1----:R4:W-:Y:S01]  /*0a10*/  REDG.E.ADD.STRONG.GPU desc[UR8][R26.64], R29 ;  /* 0x0000001d1a00798e */ /* 0x0029e2000c12e108 */
[----:B------:R-:W-:-:S07]  /*0a20*/  MOV R31, R9 ;  /* 0x00000009001f7202 */ /* 0x000fce0000000f00 */
.L_x_9:
[----:B------:R-:W-:Y:S05]  /*0a30*/  BSYNC.RECONVERGENT B0 ;  /* 0x0000000000007941 */ /* 0x000fea0003800200 */
.L_x_8:
[----:B------:R-:W-:Y:S04]  /*0a40*/  BSSY.RECONVERGENT B0, `(.L_x_10) ;  /* 0x000001c000007945 */ /* 0x000fe80003800200 */
[----:B------:R-:W-:Y:S05]  /*0a50*/  @!P1 BRA `(.L_x_11) ;  /* 0x0000000000689947 */ /* 0x000fea0003800000 */
[----:B-1234-:R-:W1:Y:S01]  /*0a60*/  S2R R27, SR_CgaCtaId ;  /* 0x00000000001b7919 */ /* 0x01ee620000008800 */
[----:B------:R-:W-:-:S04]  /*0a70*/  MOV R34, 0x400 ;  /* 0x0000040000227802 */ /* 0x000fc80000000f00 */
[----:B-1----:R-:W-:-:S07]  /*0a80*/  LEA R34, R27, R34, 0x18 ;  /* 0x000000221b227211 */ /* 0x002fce00078ec0ff */
.L_x_12:
[----:B-1----:R-:W-:Y:S01]  /*0a90*/  IMAD R35, R31, 0x4, R34 ;  /* 0x000000041f237824 */ /* 0x002fe200078e0222 */
[----:B------:R-:W1:Y:S04]  /*0aa0*/  LDC.64 R26, c[0x0][0x380] ;  /* 0x0000e000ff1a7b82 */ /* 0x000e680000000a00 */
[----:B------:R2:W3:Y:S02]  /*0ab0*/  LDS R37, [R35] ;  /* 0x0000000023257984 */ /* 0x0004e40000000800 */
[----:B--2---:R-:W-:Y:S02]  /*0ac0*/  IMAD R35, R3, 0x4, R35 ;  /* 0x0000000403237824 */ /* 0x004fe400078e0223 */
[----:B-1----:R-:W-:-:S05]  /*0ad0*/  IMAD.WIDE.U32 R28, R31, 0x4, R26 ;  /* 0x000000041f1c7825 */ /* 0x002fca00078e001a */
[----:B---3--:R-:W-:Y:S01]  /*0ae0*/  REDG.E.ADD.STRONG.GPU desc[UR8][R28.64], R37 ;  /* 0x000000251c00798e */ /* 0x008fe2000c12e108 */
[----:B------:R-:W-:-:S03]  /*0af0*/  IADD3 R36, PT, PT, R3, R31, RZ ;  /* 0x0000001f03247210 */ /* 0x000fc60007ffe0ff */
[----:B------:R-:W1:Y:S02]  /*0b00*/  LDS R29, [R35] ;  /* 0x00000000231d7984 */ /* 0x000e640000000800 */
[C---:B------:R-:W-:Y:S01]  /*0b10*/  IMAD.WIDE.U32 R30, R36.reuse, 0x4, R26 ;  /* 0x00000004241e7825 */ /* 0x040fe200078e001a */
[----:B------:R-:W-:-:S04]  /*0b20*/  IADD3 R36, PT, PT, R36, R3, RZ ;  /* 0x0000000324247210 */ /* 0x000fc80007ffe0ff */
[----:B-1----:R1:W-:Y:S02]  /*0b30*/  REDG.E.ADD.STRONG.GPU desc[UR8][R30.64], R29 ;  /* 0x0000001d1e00798e */ /* 0x0023e4000c12e108 */
[----:B-1----:R-:W-:Y:S02]  /*0b40*/  IMAD R30, R3, 0x4, R35 ;  /* 0x00000004031e7824 */ /* 0x002fe400078e0223 */
[----:B------:R-:W-:-:S03]  /*0b50*/  IMAD.WIDE.U32 R28, R36, 0x4, R26 ;  /* 0x00000004241c7825 */ /* 0x000fc600078e001a */
[----:B------:R-:W1:Y:S01]  /*0b60*/  LDS R37, [R30] ;  /* 0x000000001e257984 */ /* 0x000e620000000800 */
[----:B------:R-:W-:-:S06]  /*0b70*/  IMAD R35, R3, 0x4, R30 ;  /* 0x0000000403237824 */ /* 0x000fcc00078e021e */
[----:B------:R-:W2:Y:S01]  /*0b80*/  LDS R35, [R35] ;  /* 0x0000000023237984 */ /* 0x000ea20000000800 */
[----:B------:R-:W-:-:S04]  /*0b90*/  IMAD.IADD R36, R36, 0x1, R3 ;  /* 0x0000000124247824 */ /* 0x000fc800078e0203 */
[----:B------:R-:W-:-:S05]  /*0ba0*/  IMAD.IADD R31, R36, 0x1, R3 ;  /* 0x00000001241f7824 */ /* 0x000fca00078e0203 */
[----:B------:R-:W-:Y:S01]  /*0bb0*/  ISETP.GE.U32.AND P0, PT, R31, 0x400, PT ;  /* 0x000004001f00780c */ /* 0x000fe20003f06070 */
[----:B------:R-:W-:Y:S01]  /*0bc0*/  IMAD.WIDE.U32 R26, R36, 0x4, R26 ;  /* 0x00000004241a7825 */ /* 0x000fe200078e001a */
[----:B-1----:R1:W-:Y:S04]  /*0bd0*/  REDG.E.ADD.STRONG.GPU desc[UR8][R28.64], R37 ;  /* 0x000000251c00798e */ /* 0x0023e8000c12e108 */
[----:B--2---:R1:W-:Y:S07]  /*0be0*/  REDG.E.ADD.STRONG.GPU desc[UR8][R26.64], R35 ;  /* 0x000000231a00798e */ /* 0x0043ee000c12e108 */
[----:B------:R-:W-:Y:S05]  /*0bf0*/  @!P0 BRA `(.L_x_12) ;  /* 0xfffffffc00a48947 */ /* 0x000fea000383ffff */
.L_x_11:
[----:B------:R-:W-:Y:S05]  /*0c00*/  BSYNC.RECONVERGENT B0 ;  /* 0x0000000000007941 */ /* 0x000fea0003800200 */
.L_x_10:
[----:B------:R-:W-:Y:S01]  /*0c10*/  BAR.SYNC.DEFER_BLOCKING 0x0 ;  /* 0x0000000000007b1d */ /* 0x000fe20000010000 */
[----:B-1----:R-:W-:Y:S01]  /*0c20*/  MOV R28, R18 ;  /* 0x00000012001c7202 */ /* 0x002fe20000000f00 */
[----:B---34-:R-:W-:-:S04]  /*0c30*/  IMAD.MOV.U32 R26, RZ, RZ, R17 ;  /* 0x000000ffff1a7224 */ /* 0x018fc800078e0011 */
[----:B------:R-:W-:Y:S05]  /*0c40*/  BRA.U UP0, `(.L_x_13) ;  /* 0xfffffff500e47547 */ /* 0x000fea000b83ffff */
.L_x_0:
[----:B------:R-:W1:Y:S01]  /*0c50*/  S2R R0, SR_TID.X ;  /* 0x0000000000007919 */ /* 0x000e620000002100 */
[----:B------:R-:W3:Y:S01]  /*0c60*/  LDC.64 R6, c[0x0][0x390] ;  /* 0x0000e400ff067b82 */ /* 0x000ee20000000a00 */
[----:B-----5:R-:W-:Y:S01]  /*0c70*/  STG.E desc[UR8][R12.64], R4 ;  /* 0x000000040c007986 */ /* 0x020fe2000c101908 */
[----:B-1----:R-:W-:-:S04]  /*0c80*/  IMAD R3, R3, UR7, R0 ;  /* 0x0000000703037c24 */ /* 0x002fc8000f8e0200 */
[----:B---3--:R-:W-:-:S05]  /*0c90*/  IMAD.WIDE.U32 R6, R3, 0x30, R6 ;  /* 0x0000003003067825 */ /* 0x008fca00078e0006 */
[----:B------:R-:W-:Y:S04]  /*0ca0*/  STG.E.64 desc[UR8][R6.64], R16 ;  /* 0x0000001006007986 */ /* 0x000fe8000c101b08 */
[----:B------:R-:W-:Y:S04]  /*0cb0*/  STG.E.64 desc[UR8][R6.64+0x8], R18 ;  /* 0x0000081206007986 */ /* 0x000fe8000c101b08 */
[----:B------:R-:W-:Y:S04]  /*0cc0*/  STG.E.64 desc[UR8][R6.64+0x10], R20 ;  /* 0x0000101406007986 */ /* 0x000fe8000c101b08 */
[----:B------:R-:W-:Y:S04]  /*0cd0*/  STG.E.64 desc[UR8][R6.64+0x18], R22 ;  /* 0x0000181606007986 */ /* 0x000fe8000c101b08 */
[----:B------:R-:W-:Y:S04]  /*0ce0*/  STG.E.64 desc[UR8][R6.64+0x28], R14 ;  /* 0x0000280e06007986 */ /* 0x000fe8000c101b08 */
[----:B------:R-:W-:Y:S01]  /*0cf0*/  STG.E desc[UR8][R6.64+0x20], R2 ;  /* 0x0000200206007986 */ /* 0x000fe2000c101908 */
[----:B------:R-:W-:Y:S05]  /*0d00*/  EXIT ;  /* 0x000000000000794d */ /* 0x000fea0003800000 */
.L_x_14:
[----:B------:R-:W-:-:S00]  /*0d10*/  BRA `(.L_x_14) ;  /* 0xfffffffc00fc7947 */ /* 0x000fc0000383ffff */
[----:B------:R-:W-:-:S00]  /*0d20*/  NOP ;  /* 0x0000000000007918 */ /* 0x000fc00000000000 */
        /* <DEDUP_REMOVED lines=13> */
.L_x_27:


//--------------------- .text._Z4initPjS_P17curandStateXORWOWm --------------------------
	.section	.text._Z4initPjS_P17curandStateXORWOWm,"ax",@progbits
	.align	128
        .global         _Z4initPjS_P17curandStateXORWOWm
        .type           _Z4initPjS_P17curandStateXORWOWm,@function
        .size           _Z4initPjS_P17curandStateXORWOWm,(.L_x_28 - _Z4initPjS_P17curandStateXORWOWm)
        .other          _Z4initPjS_P17curandStateXORWOWm,@"STO_CUDA_ENTRY STV_DEFAULT"
_Z4initPjS_P17curandStateXORWOWm:
.text._Z4initPjS_P17curandStateXORWOWm:
[----:B------:R-:W0:Y:S01]  /*0000*/  LDC R1, c[0x0][0x37c] ;  /* 0x0000df00ff017b82 */ /* 0x000e220000000800 */
[----:B------:R-:W1:Y:S01]  /*0010*/  S2R R12, SR_CTAID.X ;  /* 0x00000000000c7919 */ /* 0x000e620000002500 */
[----:B------:R-:W1:Y:S01]  /*0020*/  LDCU UR4, c[0x0][0x360] ;  /* 0x00006c00ff0477ac */ /* 0x000e620008000800 */
[----:B0-----:R-:W-:Y:S01]  /*0030*/  VIADD R1, R1, 0xffffffd0 ;  /* 0xffffffd001017836 */ /* 0x001fe20000000000 */
[----:B------:R-:W1:Y:S02]  /*0040*/  S2R R3, SR_TID.X ;  /* 0x0000000000037919 */ /* 0x000e640000002100 */
[----:B-1----:R-:W-:-:S05]  /*0050*/  IMAD R12, R12, UR4, R3 ;  /* 0x000000040c0c7c24 */ /* 0x002fca000f8e0203 */
[----:B------:R-:W-:-:S13]  /*0060*/  ISETP.GT.U32.AND P0, PT, R12, 0x3ffff, PT ;  /* 0x0003ffff0c00780c */ /* 0x000fda0003f04070 */
[----:B------:R-:W-:Y:S05]  /*0070*/  @P0 EXIT ;  /* 0x000000000000094d */ /* 0x000fea0003800000 */
[----:B------:R-:W0:Y:S01]  /*0080*/  LDC.64 R2, c[0x0][0x398] ;  /* 0x0000e600ff027b82 */ /* 0x000e220000000a00 */
[----:B------:R-:W-:Y:S01]  /*0090*/  ISETP.NE.AND P0, PT, R12, RZ, PT ;  /* 0x000000ff0c00720c */ /* 0x000fe20003f05270 */
[----:B------:R-:W1:Y:S01]  /*00a0*/  LDCU.64 UR6, c[0x0][0x358] ;  /* 0x00006b00ff0677ac */ /* 0x000e620008000a00 */
[----:B------:R-:W-:Y:S01]  /*00b0*/  BSSY.RECONVERGENT B0, `(.L_x_15) ;  /* 0x0000262000007945 */ /* 0x000fe20003800200 */
[----:B0-----:R-:W-:Y:S02]  /*00c0*/  LOP3.LUT R0, R2, 0xaad26b49, RZ, 0x3c, !PT ;  /* 0xaad26b4902007812 */ /* 0x001fe400078e3cff */
[----:B------:R-:W-:-:S03]  /*00d0*/  LOP3.LUT R2, R3, 0xf7dcefdd, RZ, 0x3c, !PT ;  /* 0xf7dcefdd03027812 */ /* 0x000fc600078e3cff */
[----:B------:R-:W-:Y:S02]  /*00e0*/  IMAD R0, R0, 0x4182bed5, RZ ;  /* 0x4182bed500007824 */ /* 0x000fe400078e02ff */
[----:B------:R-:W-:Y:S02]  /*00f0*/  IMAD R3, R2, -0x658354e5, RZ ;  /* 0x9a7cab1b02037824 */ /* 0x000fe400078e02ff */
[C---:B------:R-:W-:Y:S01]  /*0100*/  VIADD R5, R0.reuse, 0x583f19 ;  /* 0x00583f1900057836 */ /* 0x040fe20000000000 */
[C---:B------:R-:W-:Y:S01]  /*0110*/  LOP3.LUT R6, R0.reuse, 0x159a55e5, RZ, 0x3c, !PT ;  /* 0x159a55e500067812 */ /* 0x040fe200078e3cff */
[C---:B------:R-:W-:Y:S01]  /*0120*/  IMAD.IADD R2, R0.reuse, 0x1, R3 ;  /* 0x0000000100027824 */ /* 0x040fe200078e0203 */
[C---:B------:R-:W-:Y:S01]  /*0130*/  LOP3.LUT R4, R3.reuse, 0x5491333, RZ, 0x3c, !PT ;  /* 0x0549133303047812 */ /* 0x040fe200078e3cff */
[----:B------:R-:W-:Y:S02]  /*0140*/  VIADD R7, R3, 0x1f123bb5 ;  /* 0x1f123bb503077836 */ /* 0x000fe40000000000 */
[----:B------:R-:W-:-:S02]  /*0150*/  VIADD R3, R0, 0x75bcd15 ;  /* 0x075bcd1500037836 */ /* 0x000fc40000000000 */
[----:B------:R-:W-:Y:S01]  /*0160*/  VIADD R2, R2, 0x64f0c9 ;  /* 0x0064f0c902027836 */ /* 0x000fe20000000000 */
[----:B------:R0:W-:Y:S04]  /*0170*/  STL.64 [R1+0x8], R6 ;  /* 0x0000080601007387 */ /* 0x0001e80000100a00 */
[----:B------:R0:W-:Y:S04]  /*0180*/  STL.64 [R1+0x10], R4 ;  /* 0x0000100401007387 */ /* 0x0001e80000100a00 */
[----:B------:R0:W-:Y:S01]  /*0190*/  STL.64 [R1], R2 ;  /* 0x0000000201007387 */ /* 0x0001e20000100a00 */
[----:B-1----:R-:W-:Y:S05]  /*01a0*/  @!P0 BRA `(.L_x_16) ;  /* 0x0000002400488947 */ /* 0x002fea0003800000 */
[----:B------:R-:W-:Y:S02]  /*01b0*/  IMAD.MOV.U32 R14, RZ, RZ, RZ ;  /* 0x000000ffff0e7224 */ /* 0x000fe400078e00ff */
[----:B------:R-:W-:Y:S02]  /*01c0*/  IMAD.MOV.U32 R13, RZ, RZ, R12 ;  /* 0x000000ffff0d7224 */ /* 0x000fe400078e000c */
[----:B0-----:R-:W-:-:S07]  /*01d0*/  IMAD.MOV.U32 R2, RZ, RZ, RZ ;  /* 0x000000ffff027224 */ /* 0x001fce00078e00ff */
.L_x_25:
[----:B------:R-:W-:Y:S01]  /*01e0*/  LOP3.LUT R0, R13, 0x3, RZ, 0xc0, !PT ;  /* 0x000000030d007812 */ /* 0x000fe200078ec0ff */
[----:B------:R-:W-:Y:S03]  /*01f0*/  BSSY.RECONVERGENT B1, `(.L_x_17) ;  /* 0x0000247000017945 */ /* 0x000fe60003800200 */
[----:B------:R-:W-:-:S04]  /*0200*/  ISETP.NE.U32.AND P0, PT, R0, RZ, PT ;  /* 0x000000ff0000720c */ /* 0x000fc80003f05070 */
[----:B------:R-:W-:-:S13]  /*0210*/  ISETP.NE.AND.EX P0, PT, RZ, RZ, PT, P0 ;  /* 0x000000ffff00720c */ /* 0x000fda0003f05300 */
[----:B0-----:R-:W-:Y:S05]  /*0220*/  @!P0 BRA `(.L_x_18) ;  /* 0x00000024000c8947 */ /* 0x001fea0003800000 */
[----:B------:R-:W0:Y:S01]  /*0230*/  LDC.64 R8, c[0x4][RZ] ;  /* 0x01000000ff087b82 */ /* 0x000e220000000a00 */
[----:B------:R-:W-:Y:S01]  /*0240*/  IMAD.MOV.U32 R0, RZ, RZ, RZ ;  /* 0x000000ffff007224 */ /* 0x000fe200078e00ff */
[----:B------:R-:W-:Y:S02]  /*0250*/  CS2R R4, SRZ ;  /* 0x0000000000047805 */ /* 0x000fe4000001ff00 */
[----:B------:R-:W-:Y:S01]  /*0260*/  CS2R R6, SRZ ;  /* 0x0000000000067805 */ /* 0x000fe2000001ff00 */
[----:B------:R-:W-:Y:S02]  /*0270*/  IMAD.MOV.U32 R3, RZ, RZ, RZ ;  /* 0x000000ffff037224 */ /* 0x000fe400078e00ff */
[----:B0-----:R-:W-:-:S07]  /*0280*/  IMAD.WIDE.U32 R8, R14, 0xc80, R8 ;  /* 0x00000c800e087825 */ /* 0x001fce00078e0008 */
.L_x_20:
[----:B------:R-:W-:-:S06]  /*0290*/  IMAD R15, R0, 0x4, R1 ;  /* 0x00000004000f7824 */ /* 0x000fcc00078e0201 */
[----:B------:R-:W5:Y:S01]  /*02a0*/  LDL R15, [R15+0x4] ;  /* 0x000004000f0f7983 */ /* 0x000f620000100800 */
[----:B------:R-:W-:-:S05]  /*02b0*/  UMOV UR4, URZ ;  /* 0x000000ff00047c82 */ /* 0x000fca0008000000 */
.L_x_19:
[----:B-----5:R-:W-:Y:S01]  /*02c0*/  SHF.R.U32.HI R22, RZ, UR4, R15 ;  /* 0x00000004ff167c19 */ /* 0x020fe2000801160f */
[----:B------:R-:W-:-:S03]  /*02d0*/  IMAD.SHL.U32 R10, R0, 0x20, RZ ;  /* 0x00000020000a7824 */ /* 0x000fc600078e00ff */
[----:B------:R-:W-:Y:S01]  /*02e0*/  LOP3.LUT R11, R22, 0x1, RZ, 0xc0, !PT ;  /* 0x00000001160b7812 */ /* 0x000fe200078ec0ff */
[----:B------:R-:W-:-:S03]  /*02f0*/  VIADD R10, R10, UR4 ;  /* 0x000000040a0a7c36 */ /* 0x000fc60008000000 */
[----:B------:R-:W-:Y:S01]  /*0300*/  ISETP.NE.U32.AND P0, PT, R11, 0x1, PT ;  /* 0x000000010b00780c */ /* 0x000fe20003f05070 */
[----:B------:R-:W-:-:S03]  /*0310*/  IMAD R11, R10, 0x5, RZ ;  /* 0x000000050a0b7824 */ /* 0x000fc600078e02ff */
[----:B------:R-:W-:Y:S01]  /*0320*/  R2P PR, R22, 0x7e ;  /* 0x0000007e16007804 */ /* 0x000fe20000000000 */
[----:B------:R-:W-:-:S08]  /*0330*/  IMAD.WIDE.U32 R10, R11, 0x4, R8 ;  /* 0x000000040b0a7825 */ /* 0x000fd000078e0008 */
[----:B------:R-:W2:Y:S04]  /*0340*/  @!P0 LDG.E R16, desc[UR6][R10.64+0x10] ;  /* 0x000010060a108981 */ /* 0x000ea8000c1e1900 */
[----:B------:R-:W3:Y:S04]  /*0350*/  @P1 LDG.E R18, desc[UR6][R10.64+0x24] ;  /* 0x000024060a121981 */ /* 0x000ee8000c1e1900 */
[----:B------:R-:W4:Y:S04]  /*0360*/  @P2 LDG.E R20, desc[UR6][R10.64+0x38] ;  /* 0x000038060a142981 */ /* 0x000f28000c1e1900 */
[----:B------:R-:W4:Y:S04]  /*0370*/  @P3 LDG.E R24, desc[UR6][R10.64+0x4c] ;  /* 0x00004c060a183981 */ /* 0x000f28000c1e1900 */
[----:B------:R-:W4:Y:S04]  /*0380*/  @P4 LDG.E R26, desc[UR6][R10.64+0x60] ;  /* 0x000060060a1a4981 */ /* 0x000f28000c1e1900 */
[----:B------:R-:W4:Y:S04]  /*0390*/  @!P0 LDG.E R17, desc[UR6][R10.64+0x4] ;  /* 0x000004060a118981 */ /* 0x000f28000c1e1900 */
[----:B------:R-:W4:Y:S04]  /*03a0*/  @!P0 LDG.E R19, desc[UR6][R10.64+0xc] ;  /* 0x00000c060a138981 */ /* 0x000f28000c1e1900 */
[----:B------:R-:W4:Y:S04]  /*03b0*/  @P1 LDG.E R21, desc[UR6][R10.64+0x18] ;  /* 0x000018060a151981 */ /* 0x000f28000c1e1900 */
[----:B------:R-:W4:Y:S04]  /*03c0*/  @P3 LDG.E R23, desc[UR6][R10.64+0x40] ;  /* 0x000040060a173981 */ /* 0x000f28000c1e1900 */
[----:B------:R-:W4:Y:S04]  /*03d0*/  @P5 LDG.E R25, desc[UR6][R10.64+0x70] ;  /* 0x000070060a195981 */ /* 0x000f28000c1e1900 */
[----:B------:R-:W4:Y:S01]  /*03e0*/  @P6 LDG.E R28, desc[UR6][R10.64+0x88] ;  /* 0x000088060a1c6981 */ /* 0x000f22000c1e1900 */
[----:B--2---:R-:W-:-:S03]  /*03f0*/  @!P0 LOP3.LUT R5, R5, R16, RZ, 0x3c, !PT ;  /* 0x0000001005058212 */ /* 0x004fc600078e3cff */
[----:B------:R-:W2:Y:S01]  /*0400*/  @!P0 LDG.E R16, desc[UR6][R10.64] ;  /* 0x000000060a108981 */ /* 0x000ea2000c1e1900 */
[----:B---3--:R-:W-:-:S03]  /*0410*/  @P1 LOP3.LUT R5, R5, R18, RZ, 0x3c, !PT ;  /* 0x0000001205051212 */ /* 0x008fc600078e3cff */
[----:B------:R-:W3:Y:S01]  /*0420*/  @!P0 LDG.E R18, desc[UR6][R10.64+0x8] ;  /* 0x000008060a128981 */ /* 0x000ee2000c1e1900 */
[----:B----4-:R-:W-:-:S03]  /*0430*/  @P2 LOP3.LUT R5, R5, R20, RZ, 0x3c, !PT ;  /* 0x0000001405052212 */ /* 0x010fc600078e3cff */
[----:B------:R-:W4:Y:S01]  /*0440*/  @P1 LDG.E R20, desc[UR6][R10.64+0x14] ;  /* 0x000014060a141981 */ /* 0x000f22000c1e1900 */
[----:B------:R-:W-:-:S03]  /*0450*/  @P3 LOP3.LUT R5, R5, R24, RZ, 0x3c, !PT ;  /* 0x0000001805053212 */ /* 0x000fc600078e3cff */
[----:B------:R-:W4:Y:S01]  /*0460*/  @P5 LDG.E R24, desc[UR6][R10.64+0x74] ;  /* 0x000074060a185981 */ /* 0x000f22000c1e1900 */
[----:B------:R-:W-:-:S03]  /*0470*/  @P4 LOP3.LUT R5, R5, R26, RZ, 0x3c, !PT ;  /* 0x0000001a05054212 */ /* 0x000fc600078e3cff */
[----:B------:R-:W4:Y:S01]  /*0480*/  @P3 LDG.E R26, desc[UR6][R10.64+0x44] ;  /* 0x000044060a1a3981 */ /* 0x000f22000c1e1900 */
[----:B------:R-:W-:-:S03]  /*0490*/  @!P0 LOP3.LUT R6, R6, R17, RZ, 0x3c, !PT ;  /* 0x0000001106068212 */ /* 0x000fc600078e3cff */
[----:B------:R-:W4:Y:S01]  /*04a0*/  @P1 LDG.E R17, desc[UR6][R10.64+0x20] ;  /* 0x000020060a111981 */ /* 0x000f22000c1e1900 */
[----:B------:R-:W-:-:S03]  /*04b0*/  @!P0 LOP3.LUT R4, R4, R19, RZ, 0x3c, !PT ;  /* 0x0000001304048212 */ /* 0x000fc600078e3cff */
[----:B------:R-:W4:Y:S01]  /*04c0*/  @P2 LDG.E R19, desc[UR6][R10.64+0x2c] ;  /* 0x00002c060a132981 */ /* 0x000f22000c1e1900 */
[----:B------:R-:W-:-:S03]  /*04d0*/  @P1 LOP3.LUT R6, R6, R21, RZ, 0x3c, !PT ;  /* 0x0000001506061212 */ /* 0x000fc600078e3cff */
[----:B------:R-:W4:Y:S01]  /*04e0*/  @P2 LDG.E R21, desc[UR6][R10.64+0x34] ;  /* 0x000034060a152981 */ /* 0x000f22000c1e1900 */
[----:B--2---:R-:W-:-:S03]  /*04f0*/  @!P0 LOP3.LUT R3, R3, R16, RZ, 0x3c, !PT ;  /* 0x0000001003038212 */ /* 0x004fc600078e3cff */
[----:B------:R-:W2:Y:S01]  /*0500*/  @P1 LDG.E R16, desc[UR6][R10.64+0x1c] ;  /* 0x00001c060a101981 */ /* 0x000ea2000c1e1900 */
[----:B---3--:R-:W-:-:S03]  /*0510*/  @!P0 LOP3.LUT R7, R7, R18, RZ, 0x3c, !PT ;  /* 0x0000001207078212 */ /* 0x008fc600078e3cff */
[----:B------:R-:W3:Y:S01]  /*0520*/  @P2 LDG.E R18, desc[UR6][R10.64+0x28] ;  /* 0x000028060a122981 */ /* 0x000ee2000c1e1900 */
[----:B----4-:R-:W-:-:S03]  /*0530*/  @P1 LOP3.LUT R3, R3, R20, RZ, 0x3c, !PT ;  /* 0x0000001403031212 */ /* 0x010fc600078e3cff */
[----:B------:R-:W4:Y:S01]  /*0540*/  @P2 LDG.E R20, desc[UR6][R10.64+0x30] ;  /* 0x000030060a142981 */ /* 0x000f22000c1e1900 */
[----:B------:R-:W-:-:S03]  /*0550*/  @P5 LOP3.LUT R5, R5, R24, RZ, 0x3c, !PT ;  /* 0x0000001805055212 */ /* 0x000fc600078e3cff */
[----:B------:R-:W4:Y:S01]  /*0560*/  @P3 LDG.E R24, desc[UR6][R10.64+0x3c] ;  /* 0x00003c060a183981 */ /* 0x000f22000c1e1900 */
[----:B------:R-:W-:-:S03]  /*0570*/  @P1 LOP3.LUT R4, R4, R17, RZ, 0x3c, !PT ;  /* 0x0000001104041212 */ /* 0x000fc600078e3cff */
[----:B------:R-:W4:Y:S01]  /*0580*/  @P3 LDG.E R17, desc[UR6][R10.64+0x48] ;  /* 0x000048060a113981 */ /* 0x000f22000c1e1900 */
[----:B------:R-:W-:-:S03]  /*0590*/  @P2 LOP3.LUT R6, R6, R19, RZ, 0x3c, !PT ;  /* 0x0000001306062212 */ /* 0x000fc600078e3cff */
[----:B------:R-:W4:Y:S01]  /*05a0*/  @P4 LDG.E R19, desc[UR6][R10.64+0x54] ;  /* 0x000054060a134981 */ /* 0x000f22000c1e1900 */
[----:B------:R-:W-:Y:S02]  /*05b0*/  @P2 LOP3.LUT R4, R4, R21, RZ, 0x3c, !PT ;  /* 0x0000001504042212 */ /* 0x000fe400078e3cff */
[----:B------:R-:W-:Y:S01]  /*05c0*/  @P3 LOP3.LUT R6, R6, R23, RZ, 0x3c, !PT ;  /* 0x0000001706063212 */ /* 0x000fe200078e3cff */
[----:B------:R-:W4:Y:S04]  /*05d0*/  @P4 LDG.E R21, desc[UR6][R10.64+0x5c] ;  /* 0x00005c060a154981 */ /* 0x000f28000c1e1900 */
[----:B------:R-:W4:Y:S01]  /*05e0*/  @P5 LDG.E R23, desc[UR6][R10.64+0x68] ;  /* 0x000068060a175981 */ /* 0x000f22000c1e1900 */
[----:B--2---:R-:W-:-:S03]  /*05f0*/  @P1 LOP3.LUT R7, R7, R16, RZ, 0x3c, !PT ;  /* 0x0000001007071212 */ /* 0x004fc600078e3cff */
[----:B------:R-:W2:Y:S01]  /*0600*/  @P4 LDG.E R16, desc[UR6][R10.64+0x50] ;  /* 0x000050060a104981 */ /* 0x000ea2000c1e1900 */
[----:B---3--:R-:W-:-:S03]  /*0610*/  @P2 LOP3.LUT R3, R3, R18, RZ, 0x3c, !PT ;  /* 0x0000001203032212 */ /* 0x008fc600078e3cff */
[----:B------:R-:W3:Y:S01]  /*0620*/  @P4 LDG.E R18, desc[UR6][R10.64+0x58] ;  /* 0x000058060a124981 */ /* 0x000ee2000c1e1900 */
[----:B----4-:R-:W-:-:S03]  /*0630*/  @P2 LOP3.LUT R7, R7, R20, RZ, 0x3c, !PT ;  /* 0x0000001407072212 */ /* 0x010fc600078e3cff */
[----:B------:R-:W4:Y:S01]  /*0640*/  @P5 LDG.E R20, desc[UR6][R10.64+0x64] ;  /* 0x000064060a145981 */ /* 0x000f22000c1e1900 */
[----:B------:R-:W-:-:S03]  /*0650*/  @P3 LOP3.LUT R3, R3, R24, RZ, 0x3c, !PT ;  /* 0x0000001803033212 */ /* 0x000fc600078e3cff */
[----:B------:R-:W4:Y:S01]  /*0660*/  @P5 LDG.E R24, desc[UR6][R10.64+0x6c] ;  /* 0x00006c060a185981 */ /* 0x000f22000c1e1900 */
[----:B------:R-:W-:Y:S02]  /*0670*/  LOP3.LUT P0, RZ, R22, 0x80, RZ, 0xc0, !PT ;  /* 0x0000008016ff7812 */ /* 0x000fe4000780c0ff */
[----:B------:R-:W-:Y:S02]  /*0680*/  @P3 LOP3.LUT R7, R7, R26, RZ, 0x3c, !PT ;  /* 0x0000001a07073212 */ /* 0x000fe400078e3cff */
[----:B------:R-:W-:Y:S02]  /*0690*/  @P3 LOP3.LUT R4, R4, R17, RZ, 0x3c, !PT ;  /* 0x0000001104043212 */ /* 0x000fe400078e3cff */
[----:B------:R-:W4:Y:S01]  /*06a0*/  @P6 LDG.E R17, desc[UR6][R10.64+0x7c] ;  /* 0x00007c060a116981 */ /* 0x000f22000c1e1900 */
[----:B------:R-:W-:-:S03]  /*06b0*/  @P4 LOP3.LUT R6, R6, R19, RZ, 0x3c, !PT ;  /* 0x0000001306064212 */ /* 0x000fc600078e3cff */
[----:B------:R-:W4:Y:S01]  /*06c0*/  @P6 LDG.E R19, desc[UR6][R10.64+0x84] ;  /* 0x000084060a136981 */ /* 0x000f22000c1e1900 */
[----:B------:R-:W-:-:S03]  /*06d0*/  @P4 LOP3.LUT R4, R4, R21, RZ, 0x3c, !PT ;  /* 0x0000001504044212 */ /* 0x000fc600078e3cff */
[----:B------:R-:W4:Y:S01]  /*06e0*/  @P0 LDG.E R26, desc[UR6][R10.64+0x9c] ;  /* 0x00009c060a1a0981 */ /* 0x000f22000c1e1900 */
[----:B------:R-:W-:-:S03]  /*06f0*/  @P5 LOP3.LUT R6, R6, R23, RZ, 0x3c, !PT ;  /* 0x0000001706065212 */ /* 0x000fc600078e3cff */
        /* <DEDUP_REMOVED lines=10> */
[----:B------:R-:W-:Y:S02]  /*07a0*/  @P5 LOP3.LUT R4, R4, R25, RZ, 0x3c, !PT ;  /* 0x0000001904045212 */ /* 0x000fe400078e3cff */
[----:B------:R-:W-:Y:S02]  /*07b0*/  @P6 LOP3.LUT R5, R5, R28, RZ, 0x3c, !PT ;  /* 0x0000001c05056212 */ /* 0x000fe400078e3cff */
[----:B------:R-:W-:Y:S02]  /*07c0*/  @P6 LOP3.LUT R6, R6, R17, RZ, 0x3c, !PT ;  /* 0x0000001106066212 */ /* 0x000fe400078e3cff */
[----:B------:R-:W-:Y:S02]  /*07d0*/  @P6 LOP3.LUT R4, R4, R19, RZ, 0x3c, !PT ;  /* 0x0000001304046212 */ /* 0x000fe400078e3cff */
[----:B------:R-:W-:Y:S02]  /*07e0*/  @P0 LOP3.LUT R5, R5, R26, RZ, 0x3c, !PT ;  /* 0x0000001a05050212 */ /* 0x000fe400078e3cff */
[----:B------:R-:W-:-:S02]  /*07f0*/  @P0 LOP3.LUT R6, R6, R21, RZ, 0x3c, !PT ;  /* 0x0000001506060212 */ /* 0x000fc400078e3cff */
[----:B------:R-:W-:Y:S02]  /*0800*/  @P0 LOP3.LUT R4, R4, R23, RZ, 0x3c, !PT ;  /* 0x0000001704040212 */ /* 0x000fe400078e3cff */
[----:B--2---:R-:W-:Y:S02]  /*0810*/  @P6 LOP3.LUT R3, R3, R16, RZ, 0x3c, !PT ;  /* 0x0000001003036212 */ /* 0x004fe400078e3cff */
[----:B---3--:R-:W-:Y:S02]  /*0820*/  @P6 LOP3.LUT R7, R7, R18, RZ, 0x3c, !PT ;  /* 0x0000001207076212 */ /* 0x008fe400078e3cff */
[----:B----4-:R-:W-:Y:S02]  /*0830*/  @P0 LOP3.LUT R3, R3, R20, RZ, 0x3c, !PT ;  /* 0x0000001403030212 */ /* 0x010fe400078e3cff */
[----:B------:R-:W-:Y:S02]  /*0840*/  @P0 LOP3.LUT R7, R7, R24, RZ, 0x3c, !PT ;  /* 0x0000001807070212 */ /* 0x000fe400078e3cff */
[----:B------:R-:W-:-:S13]  /*0850*/  R2P PR, R22.B1, 0x7f ;  /* 0x0000007f16007804 */ /* 0x000fda0000001000 */
[----:B------:R-:W2:Y:S04]  /*0860*/  @P0 LDG.E R18, desc[UR6][R10.64+0xa0] ;  /* 0x0000a0060a120981 */ /* 0x000ea8000c1e1900 */
[----:B------:R-:W3:Y:S04]  /*0870*/  @P0 LDG.E R19, desc[UR6][R10.64+0xa4] ;  /* 0x0000a4060a130981 */ /* 0x000ee8000c1e1900 */
[----:B------:R-:W4:Y:S04]  /*0880*/  @P0 LDG.E R20, desc[UR6][R10.64+0xa8] ;  /* 0x0000a8060a140981 */ /* 0x000f28000c1e1900 */
[----:B------:R-:W4:Y:S04]  /*0890*/  @P0 LDG.E R21, desc[UR6][R10.64+0xac] ;  /* 0x0000ac060a150981 */ /* 0x000f28000c1e1900 */
[----:B------:R-:W4:Y:S04]  /*08a0*/  @P0 LDG.E R24, desc[UR6][R10.64+0xb0] ;  /* 0x0000b0060a180981 */ /* 0x000f28000c1e1900 */
[----:B------:R-:W4:Y:S04]  /*08b0*/  @P1 LDG.E R16, desc[UR6][R10.64+0xbc] ;  /* 0x0000bc060a101981 */ /* 0x000f28000c1e1900 */
[----:B------:R-:W4:Y:S04]  /*08c0*/  @P1 LDG.E R26, desc[UR6][R10.64+0xb4] ;  /* 0x0000b4060a1a1981 */ /* 0x000f28000c1e1900 */
        /* <DEDUP_REMOVED lines=11> */
[----:B------:R-:W-:Y:S01]  /*0980*/  LOP3.LUT P0, RZ, R22, 0x8000, RZ, 0xc0, !PT ;  /* 0x0000800016ff7812 */ /* 0x000fe2000780c0ff */
[----:B------:R-:W4:Y:S01]  /*0990*/  @P2 LDG.E R24, desc[UR6][R10.64+0xd8] ;  /* 0x0000d8060a182981 */ /* 0x000f22000c1e1900 */
[----:B------:R-:W-:-:S03]  /*09a0*/  @P1 LOP3.LUT R7, R7, R16, RZ, 0x3c, !PT ;  /* 0x0000001007071212 */ /* 0x000fc600078e3cff */
[----:B------:R-:W4:Y:S01]  /*09b0*/  @P2 LDG.E R22, desc[UR6][R10.64+0xd0] ;  /* 0x0000d0060a162981 */ /* 0x000f22000c1e1900 */
[----:B------:R-:W-:-:S03]  /*09c0*/  @P1 LOP3.LUT R3, R3, R26, RZ, 0x3c, !PT ;  /* 0x0000001a03031212 */ /* 0x000fc600078e3cff */
[----:B------:R-:W4:Y:S01]  /*09d0*/  @P3 LDG.E R16, desc[UR6][R10.64+0xe4] ;  /* 0x0000e4060a103981 */ /* 0x000f22000c1e1900 */
[----:B------:R-:W-:-:S03]  /*09e0*/  @P1 LOP3.LUT R6, R6, R23, RZ, 0x3c, !PT ;  /* 0x0000001706061212 */ /* 0x000fc600078e3cff */
[----:B------:R-:W4:Y:S01]  /*09f0*/  @P3 LDG.E R26, desc[UR6][R10.64+0xdc] ;  /* 0x0000dc060a1a3981 */ /* 0x000f22000c1e1900 */
[----:B------:R-:W-:-:S03]  /*0a00*/  @P1 LOP3.LUT R4, R4, R17, RZ, 0x3c, !PT ;  /* 0x0000001104041212 */ /* 0x000fc600078e3cff */
        /* <DEDUP_REMOVED lines=43> */
[----:B------:R-:W-:-:S04]  /*0cc0*/  UIADD3 UR4, UPT, UPT, UR4, 0x10, URZ ;  /* 0x0000001004047890 */ /* 0x000fc8000fffe0ff */
[----:B------:R-:W-:Y:S01]  /*0cd0*/  UISETP.NE.AND UP0, UPT, UR4, 0x20, UPT ;  /* 0x000000200400788c */ /* 0x000fe2000bf05270 */
[----:B--2---:R-:W-:Y:S02]  /*0ce0*/  @P5 LOP3.LUT R5, R5, R18, RZ, 0x3c, !PT ;  /* 0x0000001205055212 */ /* 0x004fe400078e3cff */
[----:B---3--:R-:W-:Y:S02]  /*0cf0*/  @P6 LOP3.LUT R6, R6, R19, RZ, 0x3c, !PT ;  /* 0x0000001306066212 */ /* 0x008fe400078e3cff */
[----:B----4-:R-:W-:Y:S02]  /*0d00*/  @P6 LOP3.LUT R3, R3, R20, RZ, 0x3c, !PT ;  /* 0x0000001403036212 */ /* 0x010fe400078e3cff */
[----:B------:R-:W-:Y:S02]  /*0d10*/  @P6 LOP3.LUT R4, R4, R21, RZ, 0x3c, !PT ;  /* 0x0000001504046212 */ /* 0x000fe400078e3cff */
[----:B------:R-:W-:Y:S02]  /*0d20*/  @P6 LOP3.LUT R7, R7, R22, RZ, 0x3c, !PT ;  /* 0x0000001607076212 */ /* 0x000fe400078e3cff */
[----:B------:R-:W-:-:S02]  /*0d30*/  @P6 LOP3.LUT R5, R5, R16, RZ, 0x3c, !PT ;  /* 0x0000001005056212 */ /* 0x000fc400078e3cff */
[----:B------:R-:W-:Y:S02]  /*0d40*/  @P0 LOP3.LUT R3, R3, R24, RZ, 0x3c, !PT ;  /* 0x0000001803030212 */ /* 0x000fe400078e3cff */
[----:B------:R-:W-:Y:S02]  /*0d50*/  @P0 LOP3.LUT R5, R5, R28, RZ, 0x3c, !PT ;  /* 0x0000001c05050212 */ /* 0x000fe400078e3cff */
[----:B------:R-:W-:Y:S02]  /*0d60*/  @P0 LOP3.LUT R7, R7, R26, RZ, 0x3c, !PT ;  /* 0x0000001a07070212 */ /* 0x000fe400078e3cff */
[----:B------:R-:W-:Y:S02]  /*0d70*/  @P0 LOP3.LUT R4, R4, R23, RZ, 0x3c, !PT ;  /* 0x0000001704040212 */ /* 0x000fe400078e3cff */
[----:B------:R-:W-:Y:S01]  /*0d80*/  @P0 LOP3.LUT R6, R6, R17, RZ, 0x3c, !PT ;  /* 0x0000001106060212 */ /* 0x000fe200078e3cff */
[----:B------:R-:W-:Y:S06]  /*0d90*/  BRA.U UP0, `(.L_x_19) ;  /* 0xfffffff500487547 */ /* 0x000fec000b83ffff */
[----:B------:R-:W-:-:S05]  /*0da0*/  VIADD R0, R0, 0x1 ;  /* 0x0000000100007836 */ /* 0x000fca0000000000 */
[----:B------:R-:W-:-:S13]  /*0db0*/  ISETP.NE.AND P0, PT, R0, 0x5, PT ;  /* 0x000000050000780c */ /* 0x000fda0003f05270 */
[----:B------:R-:W-:Y:S05]  /*0dc0*/  @P0 BRA `(.L_x_20) ;  /* 0xfffffff400300947 */ /* 0x000fea000383ffff */
[----:B------:R-:W-:Y:S01]  /*0dd0*/  LOP3.LUT R0, R13, 0x3, RZ, 0xc0, !PT ;  /* 0x000000030d007812 */ /* 0x000fe200078ec0ff */
[----:B------:R0:W-:Y:S03]  /*0de0*/  STL [R1+0x4], R3 ;  /* 0x0000040301007387 */ /* 0x0001e60000100800 */
[----:B------:R-:W-:Y:S01]  /*0df0*/  ISETP.NE.U32.AND P0, PT, R0, 0x1, PT ;  /* 0x000000010000780c */ /* 0x000fe20003f05070 */
[----:B------:R0:W-:Y:S03]  /*0e00*/  STL.64 [R1+0x8], R6 ;  /* 0x0000080601007387 */ /* 0x0001e60000100a00 */
[----:B------:R-:W-:Y:S01]  /*0e10*/  ISETP.NE.AND.EX P0, PT, RZ, RZ, PT, P0 ;  /* 0x000000ffff00720c */ /* 0x000fe20003f05300 */
[----:B------:R0:W-:-:S12]  /*0e20*/  STL.64 [R1+0x10], R4 ;  /* 0x0000100401007387 */ /* 0x0001d80000100a00 */
[----:B0-----:R-:W-:Y:S05]  /*0e30*/  @!P0 BRA `(.L_x_18) ;  /* 0x0000001800088947 */ /* 0x001fea0003800000 */
[----:B------:R-:W-:Y:S01]  /*0e40*/  UMOV UR4, URZ ;  /* 0x000000ff00047c82 */ /* 0x000fe20008000000 */
[----:B------:R-:W-:Y:S01]  /*0e50*/  UMOV UR5, URZ ;  /* 0x000000ff00057c82 */ /* 0x000fe20008000000 */
[----:B------:R-:W-:Y:S02]  /*0e60*/  IMAD.MOV.U32 R0, RZ, RZ, RZ ;  /* 0x000000ffff007224 */ /* 0x000fe400078e00ff */
[----:B------:R-:W-:Y:S02]  /*0e70*/  IMAD.MOV.U32 R3, RZ, RZ, RZ ;  /* 0x000000ffff037224 */ /* 0x000fe400078e00ff */
[----:B------:R-:W-:Y:S02]  /*0e80*/  IMAD.U32 R5, RZ, RZ, UR4 ;  /* 0x00000004ff057e24 */ /* 0x000fe4000f8e00ff */
[----:B------:R-:W-:Y:S02]  /*0e90*/  IMAD.U32 R4, RZ, RZ, UR5 ;  /* 0x00000005ff047e24 */ /* 0x000fe4000f8e00ff */
[----:B------:R-:W-:-:S02]  /*0ea0*/  IMAD.U32 R7, RZ, RZ, UR4 ;  /* 0x00000004ff077e24 */ /* 0x000fc4000f8e00ff */
[----:B------:R-:W-:-:S07]  /*0eb0*/  IMAD.U32 R6, RZ, RZ, UR5 ;  /* 0x00000005ff067e24 */ /* 0x000fce000f8e00ff */
.L_x_22:
[----:B------:R-:W-:-:S06]  /*0ec0*/  IMAD R15, R0, 0x4, R1 ;  /* 0x00000004000f7824 */ /* 0x000fcc00078e0201 */
[----:B------:R-:W5:Y:S01]  /*0ed0*/  LDL R15, [R15+0x4] ;  /* 0x000004000f0f7983 */ /* 0x000f620000100800 */
[----:B------:R-:W-:-:S05]  /*0ee0*/  UMOV UR4, URZ ;  /* 0x000000ff00047c82 */ /* 0x000fca0008000000 */
.L_x_21:
        /* <DEDUP_REMOVED lines=183> */
[----:B0-----:R-:W-:Y:S05]  /*1a60*/  @P0 BRA `(.L_x_18) ;  /* 0x0000000800fc0947 */ /* 0x001fea0003800000 */
        /* <DEDUP_REMOVED lines=8> */
.L_x_24:
[----:B------:R-:W-:-:S06]  /*1af0*/  IMAD R15, R0, 0x4, R1 ;  /* 0x00000004000f7824 */ /* 0x000fcc00078e0201 */
[----:B------:R-:W5:Y:S01]  /*1b00*/  LDL R15, [R15+0x4] ;  /* 0x000004000f0f7983 */ /* 0x000f620000100800 */
[----:B------:R-:W-:-:S05]  /*1b10*/  UMOV UR4, URZ ;  /* 0x000000ff00047c82 */ /* 0x000fca0008000000 */
.L_x_23:
        /* <DEDUP_REMOVED lines=177> */
[----:B------:R0:W-:Y:S04]  /*2630*/  STL [R1+0x4], R3 ;  /* 0x0000040301007387 */ /* 0x0001e80000100800 */
[----:B------:R0:W-:Y:S04]  /*2640*/  STL.64 [R1+0x8], R6 ;  /* 0x0000080601007387 */ /* 0x0001e80000100a00 */
[----:B------:R0:W-:Y:S02]  /*2650*/  STL.64 [R1+0x10], R4 ;  /* 0x0000100401007387 */ /* 0x0001e40000100a00 */
.L_x_18:
[----:B------:R-:W-:Y:S05]  /*2660*/  BSYNC.RECONVERGENT B1 ;  /* 0x0000000000017941 */ /* 0x000fea0003800200 */
.L_x_17:
[C---:B------:R-:W-:Y:S01]  /*2670*/  ISETP.GT.U32.AND P0, PT, R13.reuse, 0x3, PT ;  /* 0x000000030d00780c */ /* 0x040fe20003f04070 */
[----:B------:R-:W-:Y:S01]  /*2680*/  VIADD R14, R14, 0x1 ;  /* 0x000000010e0e7836 */ /* 0x000fe20000000000 */
[--C-:B------:R-:W-:Y:S02]  /*2690*/  SHF.R.U64 R13, R13, 0x2, R2.reuse ;  /* 0x000000020d0d7819 */ /* 0x100fe40000001202 */
[----:B------:R-:W-:Y:S02]  /*26a0*/  ISETP.GT.U32.AND.EX P0, PT, R2, RZ, PT, P0 ;  /* 0x000000ff0200720c */ /* 0x000fe40003f04100 */
[----:B------:R-:W-:-:S11]  /*26b0*/  SHF.R.U32.HI R2, RZ, 0x2, R2 ;  /* 0x00000002ff027819 */ /* 0x000fd60000011602 */
[----:B------:R-:W-:Y:S05]  /*26c0*/  @P0 BRA `(.L_x_25) ;  /* 0xffffffd800c40947 */ /* 0x000fea000383ffff */
.L_x_16:
[----:B------:R-:W-:Y:S05]  /*26d0*/  BSYNC.RECONVERGENT B0 ;  /* 0x0000000000007941 */ /* 0x000fea0003800200 */
.L_x_15:
[----:B------:R-:W1:Y:S01]  /*26e0*/  LDC.64 R8, c[0x0][0x398] ;  /* 0x0000e600ff087b82 */ /* 0x000e620000000a00 */
[----:B------:R-:W-:Y:S01]  /*26f0*/  SHF.R.U32.HI R0, RZ, 0x2, R3 ;  /* 0x00000002ff007819 */ /* 0x000fe20000011603 */
[----:B------:R-:W2:Y:S01]  /*2700*/  LDCU.128 UR8, c[0x0][0x380] ;  /* 0x00007000ff0877ac */ /* 0x000ea20008000c00 */
[----:B------:R-:W-:Y:S02]  /*2710*/  IMAD.MOV.U32 R19, RZ, RZ, 0x1 ;  /* 0x00000001ff137424 */ /* 0x000fe400078e00ff */
[----:B------:R-:W-:Y:S01]  /*2720*/  LOP3.LUT R0, R0, R3, RZ, 0x3c, !PT ;  /* 0x0000000300007212 */ /* 0x000fe200078e3cff */
[----:B0-----:R-:W-:Y:S02]  /*2730*/  IMAD.SHL.U32 R3, R5, 0x10, RZ ;  /* 0x0000001005037824 */ /* 0x001fe400078e00ff */
[----:B------:R-:W0:Y:S02]  /*2740*/  LDC.64 R10, c[0x0][0x390] ;  /* 0x0000e400ff0a7b82 */ /* 0x000e240000000a00 */
[----:B------:R-:W-:-:S05]  /*2750*/  IMAD.SHL.U32 R2, R0, 0x2, RZ ;  /* 0x0000000200027824 */ /* 0x000fca00078e00ff */
[----:B------:R-:W-:-:S04]  /*2760*/  LOP3.LUT R2, R0, R2, R3, 0x96, !PT ;  /* 0x0000000200027212 */ /* 0x000fc800078e9603 */
[----:B------:R-:W-:Y:S02]  /*2770*/  LOP3.LUT R3, R2, R5, RZ, 0x3c, !PT ;  /* 0x0000000502037212 */ /* 0x000fe400078e3cff */
[----:B--2---:R-:W-:Y:S02]  /*2780*/  LEA R14, P0, R12, UR10, 0x2 ;  /* 0x0000000a0c0e7c11 */ /* 0x004fe4000f8010ff */
[----:B-1----:R-:W-:Y:S02]  /*2790*/  LOP3.LUT R8, R8, 0xaad26b49, RZ, 0x3c, !PT ;  /* 0xaad26b4908087812 */ /* 0x002fe400078e3cff */
[----:B------:R-:W-:Y:S01]  /*27a0*/  LOP3.LUT R9, R9, 0xf7dcefdd, RZ, 0x3c, !PT ;  /* 0xf7dcefdd09097812 */ /* 0x000fe200078e3cff */
[----:B------:R-:W-:Y:S01]  /*27b0*/  UMOV UR4, URZ ;  /* 0x000000ff00047c82 */ /* 0x000fe20008000000 */
[----:B------:R-:W-:Y:S01]  /*27c0*/  LEA.HI.X R15, R12, UR11, RZ, 0x2, P0 ;  /* 0x0000000b0c0f7c11 */ /* 0x000fe200080f14ff */
[----:B------:R-:W-:Y:S02]  /*27d0*/  IMAD R8, R8, 0x4182bed5, RZ ;  /* 0x4182bed508087824 */ /* 0x000fe400078e02ff */
[----:B------:R-:W-:-:S04]  /*27e0*/  IMAD R9, R9, -0x658354e5, RZ ;  /* 0x9a7cab1b09097824 */ /* 0x000fc800078e02ff */
[----:B------:R-:W-:-:S04]  /*27f0*/  IMAD.IADD R8, R8, 0x1, R9 ;  /* 0x0000000108087824 */ /* 0x000fc800078e0209 */
[----:B------:R-:W-:-:S04]  /*2800*/  VIADD R8, R8, 0x6a788e ;  /* 0x006a788e08087836 */ /* 0x000fc80000000000 */
[----:B------:R-:W-:-:S04]  /*2810*/  IMAD.IADD R0, R3, 0x1, R8 ;  /* 0x0000000103007824 */ /* 0x000fc800078e0208 */
[C---:B------:R-:W-:Y:S01]  /*2820*/  IMAD.SHL.U32 R2, R0.reuse, 0x4, RZ ;  /* 0x0000000400027824 */ /* 0x040fe200078e00ff */
[----:B------:R-:W-:-:S04]  /*2830*/  LOP3.LUT R13, R0, 0x3ff, RZ, 0xc0, !PT ;  /* 0x000003ff000d7812 */ /* 0x000fc800078ec0ff */
[----:B------:R-:W-:Y:S01]  /*2840*/  LOP3.LUT R2, R2, 0xffc, RZ, 0xc0, !PT ;  /* 0x00000ffc02027812 */ /* 0x000fe200078ec0ff */
[----:B0-----:R-:W-:Y:S01]  /*2850*/  IMAD.WIDE.U32 R10, R12, 0x30, R10 ;  /* 0x000000300c0a7825 */ /* 0x001fe200078e000a */
[----:B------:R-:W-:Y:S02]  /*2860*/  STG.E desc[UR6][R14.64], R13 ;  /* 0x0000000d0e007986 */ /* 0x000fe4000c101906 */
[----:B------:R-:W-:Y:S01]  /*2870*/  IADD3 R16, P1, PT, R2, UR8, RZ ;  /* 0x0000000802107c10 */ /* 0x000fe2000ff3e0ff */
[----:B------:R-:W-:Y:S02]  /*2880*/  IMAD.MOV.U32 R9, RZ, RZ, R6 ;  /* 0x000000ffff097224 */ /* 0x000fe400078e0006 */
[----:B------:R-:W-:Y:S02]  /*2890*/  IMAD.MOV.U32 R6, RZ, RZ, R7 ;  /* 0x000000ffff067224 */ /* 0x000fe400078e0007 */
[----:B------:R-:W-:Y:S02]  /*28a0*/  IMAD.X R17, RZ, RZ, UR9, P1 ;  /* 0x00000009ff117e24 */ /* 0x000fe400088e06ff */
[----:B------:R-:W-:-:S02]  /*28b0*/  VIADD R11, R11, UR4 ;  /* 0x000000040b0b7c36 */ /* 0x000fc40008000000 */
[----:B------:R-:W-:Y:S01]  /*28c0*/  IMAD.MOV.U32 R7, RZ, RZ, R4 ;  /* 0x000000ffff077224 */ /* 0x000fe200078e0004 */
[----:B------:R-:W-:Y:S01]  /*28d0*/  REDG.E.ADD.STRONG.GPU desc[UR6][R16.64], R19 ;  /* 0x000000131000798e */ /* 0x000fe2000c12e106 */
[----:B------:R-:W-:-:S03]  /*28e0*/  IMAD.MOV.U32 R2, RZ, RZ, R5 ;  /* 0x000000ffff027224 */ /* 0x000fc600078e0005 */
[----:B------:R-:W-:Y:S04]  /*28f0*/  STG.E.64 desc[UR6][R10.64], R8 ;  /* 0x000000080a007986 */ /* 0x000fe8000c101b06 */
[----:B------:R-:W-:Y:S04]  /*2900*/  STG.E.64 desc[UR6][R10.64+0x8], R6 ;  /* 0x000008060a007986 */ /* 0x000fe8000c101b06 */
[----:B------:R-:W-:Y:S04]  /*2910*/  STG.E.64 desc[UR6][R10.64+0x10], R2 ;  /* 0x000010020a007986 */ /* 0x000fe8000c101b06 */
[----:B------:R-:W-:Y:S04]  /*2920*/  STG.E.64 desc[UR6][R10.64+0x18], RZ ;  /* 0x000018ff0a007986 */ /* 0x000fe8000c101b06 */
[----:B------:R-:W-:Y:S04]  /*2930*/  STG.E desc[UR6][R10.64+0x20], RZ ;  /* 0x000020ff0a007986 */ /* 0x000fe8000c101906 */
[----:B------:R-:W-:Y:S01]  /*2940*/  STG.E.64 desc[UR6][R10.64+0x28], RZ ;  /* 0x000028ff0a007986 */ /* 0x000fe2000c101b06 */
[----:B------:R-:W-:Y:S05]  /*2950*/  EXIT ;  /* 0x000000000000794d */ /* 0x000fea0003800000 */
.L_x_26:
        /* <DEDUP_REMOVED lines=10> */
.L_x_28:


//--------------------- .nv.global.init           --------------------------
	.section	.nv.global.init,"aw",@progbits
	.align	4
.nv.global.init:
	.type		mrg32k3aM1SubSeq,@object
	.size		mrg32k3aM1SubSeq,(mrg32k3aM2SubSeq - mrg32k3aM1SubSeq)
mrg32k3aM1SubSeq:
        /*0000*/ 	.byte	0x0b, 0xcc, 0xee, 0x04, 0x73, 0x29, 0x8b, 0x6f, 0xf6, 0x53, 0x03, 0xf6, 0x23, 0xf6, 0xea, 0xda
        /* <DEDUP_REMOVED lines=125> */
	.type		mrg32k3aM2SubSeq,@object
	.size		mrg32k3aM2SubSeq,(mrg32k3aM1 - mrg32k3aM2SubSeq)
mrg32k3aM2SubSeq:
        /* <DEDUP_REMOVED lines=126> */
	.type		mrg32k3aM1,@object
	.size		mrg32k3aM1,(mrg32k3aM1Seq - mrg32k3aM1)
mrg32k3aM1:
        /* <DEDUP_REMOVED lines=144> */
	.type		mrg32k3aM1Seq,@object
	.size		mrg32k3aM1Seq,(mrg32k3aM2 - mrg32k3aM1Seq)
mrg32k3aM1Seq:
        /* <DEDUP_REMOVED lines=144> */
	.type		mrg32k3aM2,@object
	.size		mrg32k3aM2,(mrg32k3aM2Seq - mrg32k3aM2)
mrg32k3aM2:
        /* <DEDUP_REMOVED lines=144> */
	.type		mrg32k3aM2Seq,@object
	.size		mrg32k3aM2Seq,(precalc_xorwow_matrix - mrg32k3aM2Seq)
mrg32k3aM2Seq:
        /* <DEDUP_REMOVED lines=144> */
	.type		precalc_xorwow_matrix,@object
	.size		precalc_xorwow_matrix,(precalc_xorwow_offset_matrix - precalc_xorwow_matrix)
precalc_xorwow_matrix:
        /* <DEDUP_REMOVED lines=6400> */
	.type		precalc_xorwow_offset_matrix,@object
	.size		precalc_xorwow_offset_matrix,(.L_1 - precalc_xorwow_offset_matrix)
precalc_xorwow_offset_matrix:
        /* <DEDUP_REMOVED lines=6400> */
.L_1:


//--------------------- .nv.shared._Z4movePjS_P17curandStateXORWOWj --------------------------
	.section	.nv.shared._Z4movePjS_P17curandStateXORWOWj,"aw",@nobits
	.sectionflags	@""
	.align	4
.nv.shared._Z4movePjS_P17curandStateXORWOWj:
	.zero		5120


//--------------------- .nv.shared.reserved.0     --------------------------
	.section	.nv.shared.reserved.0,"aw",@nobits
	.weak		__nv_reservedSMEM_offset_0_alias
	.size		__nv_reservedSMEM_offset_0_alias, 0, 64
	.other		__nv_reservedSMEM_offset_0_alias,@"STO_CUDA_RESERVED_SHARED STV_DEFAULT"
__nv_reservedSMEM_offset_0_alias:
	.zero		0
	.zero		64


//--------------------- .nv.constant0._Z4movePjS_P17curandStateXORWOWj --------------------------
	.section	.nv.constant0._Z4movePjS_P17curandStateXORWOWj,"a",@progbits
	.sectionflags	@""
	.align	4
.nv.constant0._Z4movePjS_P17curandStateXORWOWj:
	.zero		924


//--------------------- .nv.constant0._Z4initPjS_P17curandStateXORWOWm --------------------------
	.section	.nv.constant0._Z4initPjS_P17curandStateXORWOWm,"a",@progbits
	.sectionflags	@""
	.align	4
.nv.constant0._Z4initPjS_P17curandStateXORWOWm:
	.zero		928


//--------------------- SYMBOLS --------------------------

	.type		.nv.reservedSmem.offset0,@object
	.size		.nv.reservedSmem.offset0,0x4
	.type		.nv.reservedSmem.cap,@object
	.size		.nv.reservedSmem.cap,0x4
